	.target	sm_90a

	.elftype	@"ET_EXEC"


//--------------------- .note.nv.tkinfo           --------------------------
	.section	.note.nv.tkinfo,"",@"SHT_NOTE"
	.sectionflags	@"SHF_NOTE_NV_TKINFO"
	.tkinfo
        /*0018*/ 	.word	0x00000002
        /*0030*/ 	.string	""
        /*0030*/ 	.string	"ptxas"
        /*0030*/ 	.string	"Cuda compilation tools, release 13.0, V13.0.88"
        /*0030*/ 	.string	"Build cuda_13.0.r13.0/compiler.36424714_0"
        /*0030*/ 	.string	"-v  -suppress-debug-info  -lineinfo  -arch sm_90a "



//--------------------- .note.nv.cuinfo           --------------------------
	.section	.note.nv.cuinfo,"",@"SHT_NOTE"
	.sectionflags	@"SHF_NOTE_NV_CUINFO"
        /*0018*/ 	.short	0x0002
        /*001a*/ 	.short	0x005a
        /*001c*/ 	.short	0x0082
	.zero		2


//--------------------- .nv.info                  --------------------------
	.section	.nv.info,"",@"SHT_CUDA_INFO"
	.align	4


	//----- nvinfo : EIATTR_REGCOUNT
	.align		4
        /*0000*/ 	.byte	0x04, 0x2f
        /*0002*/ 	.short	(.L_1 - .L_0)
	.align		4
.L_0:
        /*0004*/ 	.word	index@(gluon_wgmma)
        /*0008*/ 	.word	0x000000ff


	//----- nvinfo : EIATTR_FRAME_SIZE
	.align		4
.L_1:
        /*000c*/ 	.byte	0x04, 0x11
        /*000e*/ 	.short	(.L_3 - .L_2)
	.align		4
.L_2:
        /*0010*/ 	.word	index@(gluon_wgmma)
        /*0014*/ 	.word	0x00000270


	//----- nvinfo : EIATTR_MIN_STACK_SIZE
	.align		4
.L_3:
        /*0018*/ 	.byte	0x04, 0x12
        /*001a*/ 	.short	(.L_5 - .L_4)
	.align		4
.L_4:
        /*001c*/ 	.word	index@(gluon_wgmma)
        /*0020*/ 	.word	0x00000270
.L_5:


//--------------------- .nv.compat                --------------------------
	.section	.nv.compat,"",@"SHT_CUDA_COMPAT_INFO"
	.align	4
        /*0000*/ 	.byte	0x02, 0x09, 0x01, 0x00, 0x02, 0x02, 0x04, 0x00, 0x02, 0x05, 0x05, 0x00, 0x03, 0x07, 0x01, 0x01
        /*0010*/ 	.byte	0x02, 0x03, 0x03, 0x00, 0x02, 0x06, 0x01, 0x00, 0x04, 0x0b, 0x08, 0x00, 0x00, 0x00, 0x00, 0x00
        /*0020*/ 	.byte	0x00, 0x00, 0x00, 0x00


//--------------------- .nv.info.gluon_wgmma      --------------------------
	.section	.nv.info.gluon_wgmma,"",@"SHT_CUDA_INFO"
	.sectionflags	@""
	.align	4


	//----- nvinfo : EIATTR_CUDA_API_VERSION
	.align		4
        /*0000*/ 	.byte	0x04, 0x37
        /*0002*/ 	.short	(.L_7 - .L_6)
.L_6:
        /*0004*/ 	.word	0x00000082


	//----- nvinfo : EIATTR_KPARAM_INFO
	.align		4
.L_7:
        /*0008*/ 	.byte	0x04, 0x17
        /*000a*/ 	.short	(.L_9 - .L_8)
.L_8:
        /*000c*/ 	.word	0x00000000
        /*0010*/ 	.short	0x000a
        /*0012*/ 	.short	0x0048
        /*0014*/ 	.byte	0x00, 0xf4, 0x21, 0x00


	//----- nvinfo : EIATTR_KPARAM_INFO
	.align		4
.L_9:
        /*0018*/ 	.byte	0x04, 0x17
        /*001a*/ 	.short	(.L_11 - .L_10)
.L_10:
        /*001c*/ 	.word	0x00000000
        /*0020*/ 	.short	0x0009
        /*0022*/ 	.short	0x0040
        /*0024*/ 	.byte	0x00, 0xf4, 0x21, 0x00


	//----- nvinfo : EIATTR_KPARAM_INFO
	.align		4
.L_11:
        /*0028*/ 	.byte	0x04, 0x17
        /*002a*/ 	.short	(.L_13 - .L_12)
.L_12:
        /*002c*/ 	.word	0x00000000
        /*0030*/ 	.short	0x0008
        /*0032*/ 	.short	0x0038
        /*0034*/ 	.byte	0x00, 0xf0, 0x21, 0x00


	//----- nvinfo : EIATTR_KPARAM_INFO
	.align		4
.L_13:
        /*0038*/ 	.byte	0x04, 0x17
        /*003a*/ 	.short	(.L_15 - .L_14)
.L_14:
        /*003c*/ 	.word	0x00000000
        /*0040*/ 	.short	0x0007
        /*0042*/ 	.short	0x0030
        /*0044*/ 	.byte	0x00, 0xf0, 0x21, 0x00


	//----- nvinfo : EIATTR_KPARAM_INFO
	.align		4
.L_15:
        /*0048*/ 	.byte	0x04, 0x17
        /*004a*/ 	.short	(.L_17 - .L_16)
.L_16:
        /*004c*/ 	.word	0x00000000
        /*0050*/ 	.short	0x0006
        /*0052*/ 	.short	0x0028
        /*0054*/ 	.byte	0x00, 0xf0, 0x21, 0x00


	//----- nvinfo : EIATTR_KPARAM_INFO
	.align		4
.L_17:
        /*0058*/ 	.byte	0x04, 0x17
        /*005a*/ 	.short	(.L_19 - .L_18)
.L_18:
        /*005c*/ 	.word	0x00000000
        /*0060*/ 	.short	0x0005
        /*0062*/ 	.short	0x0020
        /*0064*/ 	.byte	0x00, 0xf0, 0x11, 0x00


	//----- nvinfo : EIATTR_KPARAM_INFO
	.align		4
.L_19:
        /*0068*/ 	.byte	0x04, 0x17
        /*006a*/ 	.short	(.L_21 - .L_20)
.L_20:
        /*006c*/ 	.word	0x00000000
        /*0070*/ 	.short	0x0004
        /*0072*/ 	.short	0x001c
        /*0074*/ 	.byte	0x00, 0xf0, 0x11, 0x00


	//----- nvinfo : EIATTR_KPARAM_INFO
	.align		4
.L_21:
        /*0078*/ 	.byte	0x04, 0x17
        /*007a*/ 	.short	(.L_23 - .L_22)
.L_22:
        /*007c*/ 	.word	0x00000000
        /*0080*/ 	.short	0x0003
        /*0082*/ 	.short	0x0018
        /*0084*/ 	.byte	0x00, 0xf0, 0x11, 0x00


	//----- nvinfo : EIATTR_KPARAM_INFO
	.align		4
.L_23:
        /*0088*/ 	.byte	0x04, 0x17
        /*008a*/ 	.short	(.L_25 - .L_24)
.L_24:
        /*008c*/ 	.word	0x00000000
        /*0090*/ 	.short	0x0002
        /*0092*/ 	.short	0x0010
        /*0094*/ 	.byte	0x00, 0xf4, 0x21, 0x00


	//----- nvinfo : EIATTR_KPARAM_INFO
	.align		4
.L_25:
        /*0098*/ 	.byte	0x04, 0x17
        /*009a*/ 	.short	(.L_27 - .L_26)
.L_26:
        /*009c*/ 	.word	0x00000000
        /*00a0*/ 	.short	0x0001
        /*00a2*/ 	.short	0x0008
        /*00a4*/ 	.byte	0x00, 0xf4, 0x21, 0x00


	//----- nvinfo : EIATTR_KPARAM_INFO
	.align		4
.L_27:
        /*00a8*/ 	.byte	0x04, 0x17
        /*00aa*/ 	.short	(.L_29 - .L_28)
.L_28:
        /*00ac*/ 	.word	0x00000000
        /*00b0*/ 	.short	0x0000
        /*00b2*/ 	.short	0x0000
        /*00b4*/ 	.byte	0x00, 0xf4, 0x21, 0x00


	//----- nvinfo : EIATTR_SPARSE_MMA_MASK
	.align		4
.L_29:
        /*00b8*/ 	.byte	0x03, 0x50
        /*00ba*/ 	.short	0x0000


	//----- nvinfo : EIATTR_MAXREG_COUNT
	.align		4
        /*00bc*/ 	.byte	0x03, 0x1b
        /*00be*/ 	.short	0x00ff


	//----- nvinfo : EIATTR_NUM_BARRIERS
	.align		4
        /*00c0*/ 	.byte	0x02, 0x4c
        /*00c2*/ 	.byte	0x01
	.zero		1


	//----- nvinfo : EIATTR_ANNOTATIONS
	.align		4
        /*00c4*/ 	.byte	0x04, 0x55
        /*00c6*/ 	.short	(.L_31 - .L_30)


	//   ....[0]....
.L_30:
        /*00c8*/ 	.word	0x00000001
        /*00cc*/ 	.byte	0xa0, 0x10, 0x00, 0x00, 0x01, 0x00, 0x00, 0x00, 0xe0, 0x10, 0x00, 0x00, 0x01, 0x00, 0x00, 0x00
        /* <DEDUP_REMOVED lines=272> */
        /*11dc*/ 	.byte	0xc0, 0x41, 0x00, 0x00, 0x01, 0x00, 0x00, 0x00, 0xd0, 0x41, 0x00, 0x00


	//----- nvinfo : EIATTR_MERCURY_ISA_VERSION
	.align		4
.L_31:
        /*11e8*/ 	.byte	0x03, 0x5f
        /*11ea*/ 	.short	0x0101


	//----- nvinfo : EIATTR_INT_WARP_WIDE_INSTR_OFFSETS
	.align		4
        /*11ec*/ 	.byte	0x04, 0x31
        /*11ee*/ 	.short	(.L_33 - .L_32)


	//   ....[0]....
.L_32:
        /*11f0*/ 	.word	0x00001d80


	//   ....[1]....
        /*11f4*/ 	.word	0x00001da0


	//   ....[2]....
        /*11f8*/ 	.word	0x00001e50


	//   ....[3]....
        /*11fc*/ 	.word	0x00002bf0


	//   ....[4]....
        /*1200*/ 	.word	0x00002c00


	//   ....[5]....
        /*1204*/ 	.word	0x00002c70


	//   ....[6]....
        /*1208*/ 	.word	0x00002c80


	//   ....[7]....
        /*120c*/ 	.word	0x000049a0


	//   ....[8]....
        /*1210*/ 	.word	0x000049b0


	//----- nvinfo : EIATTR_COOP_GROUP_MASK_REGIDS
	.align		4
.L_33:
        /*1214*/ 	.byte	0x04, 0x29
        /*1216*/ 	.short	(.L_35 - .L_34)


	//   ....[0]....
.L_34:
        /*1218*/ 	.word	0xffffffff


	//   ....[1]....
        /*121c*/ 	.word	0xffffffff


	//   ....[2]....
        /*1220*/ 	.word	0xffffffff


	//----- nvinfo : EIATTR_COOP_GROUP_INSTR_OFFSETS
	.align		4
.L_35:
        /*1224*/ 	.byte	0x04, 0x28
        /*1226*/ 	.short	(.L_37 - .L_36)


	//   ....[0]....
.L_36:
        /*1228*/ 	.word	0x00000140


	//   ....[1]....
        /*122c*/ 	.word	0x000006f0


	//   ....[2]....
        /*1230*/ 	.word	0x00000cc0


	//----- nvinfo : EIATTR_MBARRIER_INSTR_OFFSETS
	.align		4
.L_37:
        /*1234*/ 	.byte	0x04, 0x39
        /*1236*/ 	.short	(.L_39 - .L_38)


	//   ....[0]....
.L_38:
        /*1238*/ 	.word	0x00001ee0
        /*123c*/ 	.word	0x000000ff
        /*1240*/ 	.word	0x00006000
        /*1244*/ 	.short	0x0100
        /*1246*/ 	.byte	0x10
	.zero		1


	//   ....[1]....
        /*1248*/ 	.word	0x00001f00
        /*124c*/ 	.word	0x000000ff
        /*1250*/ 	.word	0x00006008
        /*1254*/ 	.short	0x0100
        /*1256*/ 	.byte	0x10
	.zero		1


	//   ....[2]....
        /*1258*/ 	.word	0x00002d30
        /*125c*/ 	.word	0x000000ff
        /*1260*/ 	.word	0x00006000
        /*1264*/ 	.short	0x010a
        /*1266*/ 	.byte	0x18
	.zero		1


	//   ....[3]....
        /*1268*/ 	.word	0x00003920
        /*126c*/ 	.word	0x000000ff
        /*1270*/ 	.word	0x00006000
        /*1274*/ 	.short	0x0108
        /*1276*/ 	.byte	0x10
	.zero		1


	//   ....[4]....
        /*1278*/ 	.word	0x000039b0
        /*127c*/ 	.word	0x000000ff
        /*1280*/ 	.word	0x00006008
        /*1284*/ 	.short	0x0108
        /*1286*/ 	.byte	0x10
	.zero		1


	//   ....[5]....
        /*1288*/ 	.word	0x000053e0
        /*128c*/ 	.word	0x000000ff
        /*1290*/ 	.word	0x00006000
        /*1294*/ 	.short	0x010a
        /*1296*/ 	.byte	0x18
	.zero		1


	//----- nvinfo : EIATTR_NUM_MBARRIERS
	.align		4
.L_39:
        /*1298*/ 	.byte	0x03, 0x38
        /*129a*/ 	.short	0x0002


	//----- nvinfo : EIATTR_EXIT_INSTR_OFFSETS
	.align		4
        /*129c*/ 	.byte	0x04, 0x1c
        /*129e*/ 	.short	(.L_41 - .L_40)


	//   ....[0]....
.L_40:
        /*12a0*/ 	.word	0x000053d0


	//----- nvinfo : EIATTR_REQNTID
	.align		4
.L_41:
        /*12a4*/ 	.byte	0x04, 0x10
        /*12a6*/ 	.short	(.L_43 - .L_42)
.L_42:
        /*12a8*/ 	.word	0x00000080
        /*12ac*/ 	.word	0x00000001
        /*12b0*/ 	.word	0x00000001


	//----- nvinfo : EIATTR_CRS_STACK_SIZE
	.align		4
.L_43:
        /*12b4*/ 	.byte	0x04, 0x1e
        /*12b6*/ 	.short	(.L_45 - .L_44)
.L_44:
        /*12b8*/ 	.word	0x00000000


	//----- nvinfo : EIATTR_CBANK_PARAM_SIZE
	.align		4
.L_45:
        /*12bc*/ 	.byte	0x03, 0x19
        /*12be*/ 	.short	0x0050


	//----- nvinfo : EIATTR_PARAM_CBANK
	.align		4
        /*12c0*/ 	.byte	0x04, 0x0a
        /*12c2*/ 	.short	(.L_47 - .L_46)
	.align		4
.L_46:
        /*12c4*/ 	.word	index@(.nv.constant0.gluon_wgmma)
        /*12c8*/ 	.short	0x0210
        /*12ca*/ 	.short	0x0050


	//----- nvinfo : EIATTR_SW_WAR
	.align		4
.L_47:
        /*12cc*/ 	.byte	0x04, 0x36
        /*12ce*/ 	.short	(.L_49 - .L_48)
.L_48:
        /*12d0*/ 	.word	0x00000008
.L_49:


//--------------------- .nv.callgraph             --------------------------
	.section	.nv.callgraph,"",@"SHT_CUDA_CALLGRAPH"
	.align	4
	.sectionentsize	8
	.align		4
        /*0000*/ 	.word	0x00000000
	.align		4
        /*0004*/ 	.word	0xffffffff
	.align		4
        /*0008*/ 	.word	0x00000000
	.align		4
        /*000c*/ 	.word	0xfffffffe
	.align		4
        /*0010*/ 	.word	0x00000000
	.align		4
        /*0014*/ 	.word	0xfffffffd
	.align		4
        /*0018*/ 	.word	0x00000000
	.align		4
        /*001c*/ 	.word	0xfffffffc


//--------------------- .text.gluon_wgmma         --------------------------
	.section	.text.gluon_wgmma,"ax",@progbits
	.align	128
        .global         gluon_wgmma
        .type           gluon_wgmma,@function
        .size           gluon_wgmma,(.L_x_53 - gluon_wgmma)
        .other          gluon_wgmma,@"STO_CUDA_ENTRY STV_DEFAULT"
gluon_wgmma:
.text.gluon_wgmma:
[----:B------:R-:W1:Y:S01]  /*0000*/  LDC R1, c[0x0][0x28] ;  /* 0x00000a00ff017b82 */ /* 0x000e620000000800 */
[----:B------:R-:W2:Y:S07]  /*0010*/  S2R R7, SR_TID.X ;  /* 0x0000000000077919 */ /* 0x000eae0000002100 */
[----:B------:R-:W3:Y:S01]  /*0020*/  S2UR UR4, SR_CgaCtaId ;  /* 0x00000000000479c3 */ /* 0x000ee20000008800 */
[----:B------:R-:W-:Y:S01]  /*0030*/  UMOV UR16, 0x400 ;  /* 0x0000040000107882 */ /* 0x000fe20000000000 */
[----:B------:R-:W-:Y:S01]  /*0040*/  ULDC UR6, c[0x0][0xc] ;  /* 0x0000030000067ab9 */ /* 0x000fe20000000800 */
[----:B------:R-:W-:Y:S01]  /*0050*/  BSSY B0, `(.L_x_0) ;  /* 0x0000020000007945 */ /* 0x000fe20003800000 */
[----:B-1----:R-:W-:-:S04]  /*0060*/  VIADD R1, R1, 0xfffffd90 ;  /* 0xfffffd9001017836 */ /* 0x002fc80000000000 */
[----:B------:R-:W1:Y:S08]  /*0070*/  LDC R12, c[0x0][0x230] ;  /* 0x00008c00ff0c7b82 */ /* 0x000e700000000800 */
[----:B------:R-:W-:Y:S08]  /*0080*/  S2UR UR17, SR_CTAID.Y ;  /* 0x00000000001179c3 */ /* 0x000ff00000002600 */
[----:B------:R-:W4:Y:S01]  /*0090*/  S2UR UR5, SR_CTAID.Z ;  /* 0x00000000000579c3 */ /* 0x000f220000002700 */
[----:B---3--:R-:W-:-:S03]  /*00a0*/  ULEA UR16, UR4, UR16, 0x18 ;  /* 0x0000001004107291 */ /* 0x008fc6000f8ec03f */
[----:B------:R-:W-:Y:S01]  /*00b0*/  ULDC UR4, c[0x0][0x10] ;  /* 0x0000040000047ab9 */ /* 0x000fe20000000800 */
[----:B--2---:R-:W-:-:S03]  /*00c0*/  LOP3.LUT R2, R7, 0x7f, RZ, 0xc0, !PT ;  /* 0x0000007f07027812 */ /* 0x004fc600078ec0ff */
[----:B------:R-:W2:Y:S01]  /*00d0*/  S2UR UR28, SR_CTAID.X ;  /* 0x00000000001c79c3 */ /* 0x000ea20000002500 */
[----:B-1----:R-:W-:Y:S01]  /*00e0*/  VIADD R6, R12, 0xffffffff ;  /* 0xffffffff0c067836 */ /* 0x002fe20000000000 */
[C---:B------:R-:W-:Y:S02]  /*00f0*/  ISETP.GE.U32.AND P0, PT, R2.reuse, 0x20, PT ;  /* 0x000000200200780c */ /* 0x040fe40003f06070 */
[C---:B------:R-:W-:Y:S02]  /*0100*/  ISETP.NE.U32.AND P2, PT, R2.reuse, RZ, PT ;  /* 0x000000ff0200720c */ /* 0x040fe40003f45070 */
[----:B------:R-:W-:Y:S02]  /*0110*/  LEA R0, R2, UR16, 0x2 ;  /* 0x0000001002007c11 */ /* 0x000fe4000f8e10ff */
[----:B------:R-:W1:Y:S07]  /*0120*/  LDC R8, c[0x0][0x228] ;  /* 0x00008a00ff087b82 */ /* 0x000e6e0000000800 */
[----:B------:R3:W-:Y:S01]  /*0130*/  @!P0 STS [R0], RZ ;  /* 0x000000ff00008388 */ /* 0x0007e20000000800 */
[----:B------:R-:W-:-:S03]  /*0140*/  NOP ;  /* 0x0000000000007918 */ /* 0x000fc60000000000 */
[----:B------:R3:W-:Y:S01]  /*0150*/  @!P2 STS [UR16+0x20], R6 ;  /* 0x00002006ff00a988 */ /* 0x0007e20008000810 */
[----:B----4-:R-:W-:-:S04]  /*0160*/  UIMAD UR4, UR5, UR4, UR17 ;  /* 0x00000004050472a4 */ /* 0x010fc8000f8e0211 */
[----:B--2---:R-:W-:-:S03]  /*0170*/  UIMAD UR4, UR4, UR6, UR28 ;  /* 0x00000006040472a4 */ /* 0x004fc6000f8e021c */
[----:B------:R-:W-:Y:S01]  /*0180*/  ULDC.64 UR6, c[0x0][0x250] ;  /* 0x0000940000067ab9 */ /* 0x000fe20000000a00 */
[----:B------:R-:W-:Y:S01]  /*0190*/  UIMAD UR5, UR4, 0x180, URZ ;  /* 0x00000180040578a4 */ /* 0x000fe2000f8e023f */
[----:B-1----:R-:W-:Y:S02]  /*01a0*/  VIADD R8, R8, 0xffffffff ;  /* 0xffffffff08087836 */ /* 0x002fe40000000000 */
[----:B------:R-:W-:Y:S01]  /*01b0*/  UMOV UR4, URZ ;  /* 0x0000003f00047c82 */ /* 0x000fe20008000000 */
[----:B------:R-:W-:-:S04]  /*01c0*/  UIADD3 UR18, UP0, UR5, UR6, URZ ;  /* 0x0000000605127290 */ /* 0x000fc8000ff1e03f */
[----:B------:R-:W-:Y:S01]  /*01d0*/  ULEA.HI.X.SX32 UR19, UR5, UR7, 0x1, UP0 ;  /* 0x0000000705137291 */ /* 0x000fe200080f0e3f */
[----:B---3--:R-:W-:Y:S11]  /*01e0*/  @P2 BRA `(.L_x_1) ;  /* 0x0000000000182947 */ /* 0x008ff60003800000 */
[----:B------:R-:W1:Y:S01]  /*01f0*/  LDS R3, [UR16+0x8] ;  /* 0x00000810ff037984 */ /* 0x000e620008000800 */
[----:B------:R-:W2:Y:S01]  /*0200*/  LDC.64 R10, c[0x0][0x210] ;  /* 0x00008400ff0a7b82 */ /* 0x000ea20000000a00 */
[----:B------:R-:W-:Y:S02]  /*0210*/  IMAD.MOV.U32 R4, RZ, RZ, 0x70 ;  /* 0x00000070ff047424 */ /* 0x000fe400078e00ff */
[----:B--2---:R2:W-:Y:S03]  /*0220*/  STS.64 [UR16], R10 ;  /* 0x0000000aff007988 */ /* 0x0045e60008000a10 */
[----:B-1----:R-:W-:-:S05]  /*0230*/  LOP3.LUT R3, R3, 0x10, R4, 0xd8, !PT ;  /* 0x0000001003037812 */ /* 0x002fca00078ed804 */
[----:B------:R2:W-:Y:S02]  /*0240*/  STS [UR16+0x8], R3 ;  /* 0x00000803ff007988 */ /* 0x0005e40008000810 */
.L_x_1:
[----:B------:R-:W-:Y:S05]  /*0250*/  BSYNC B0 ;  /* 0x0000000000007941 */ /* 0x000fea0003800000 */
.L_x_0:
[----:B------:R-:W-:Y:S04]  /*0260*/  BSSY B0, `(.L_x_2) ;  /* 0x000000a000007945 */ /* 0x000fe80003800000 */
[----:B------:R-:W-:Y:S05]  /*0270*/  @P2 BRA `(.L_x_3) ;  /* 0x0000000000202947 */ /* 0x000fea0003800000 */
[----:B--2---:R-:W1:Y:S01]  /*0280*/  LDS R3, [UR16+0x34] ;  /* 0x00003410ff037984 */ /* 0x004e620008000800 */
[----:B------:R-:W-:Y:S02]  /*0290*/  IMAD.MOV.U32 R4, RZ, RZ, 0x1f000000 ;  /* 0x1f000000ff047424 */ /* 0x000fe400078e00ff */
[----:B------:R-:W-:Y:S01]  /*02a0*/  @!P2 IMAD.MOV.U32 R5, RZ, RZ, 0x7f ;  /* 0x0000007fff05a424 */ /* 0x000fe200078e00ff */
[----:B------:R-:W2:Y:S02]  /*02b0*/  @!P2 LDS R10, [UR16+0x38] ;  /* 0x00003810ff0aa984 */ /* 0x000ea40008000800 */
[----:B-1----:R-:W-:Y:S02]  /*02c0*/  LOP3.LUT R3, R3, 0xff000000, R4, 0xb8, !PT ;  /* 0xff00000003037812 */ /* 0x002fe400078eb804 */
[----:B--2---:R-:W-:-:S03]  /*02d0*/  @!P2 LOP3.LUT R4, R10, 0xff, R5, 0xb8, !PT ;  /* 0x000000ff0a04a812 */ /* 0x004fc600078eb805 */
[----:B------:R1:W-:Y:S04]  /*02e0*/  STS [UR16+0x34], R3 ;  /* 0x00003403ff007988 */ /* 0x0003e80008000810 */
[----:B------:R1:W-:Y:S02]  /*02f0*/  @!P2 STS [UR16+0x38], R4 ;  /* 0x00003804ff00a988 */ /* 0x0003e40008000810 */
.L_x_3:
[----:B------:R-:W-:Y:S05]  /*0300*/  BSYNC B0 ;  /* 0x0000000000007941 */ /* 0x000fea0003800000 */
.L_x_2:
[----:B------:R-:W-:Y:S04]  /*0310*/  BSSY B0, `(.L_x_4) ;  /* 0x000000a000007945 */ /* 0x000fe80003800000 */
[----:B------:R-:W-:Y:S05]  /*0320*/  @P2 BRA `(.L_x_5) ;  /* 0x0000000000202947 */ /* 0x000fea0003800000 */
[----:B-12---:R-:W1:Y:S01]  /*0330*/  LDS R3, [UR16+0x1c] ;  /* 0x00001c10ff037984 */ /* 0x006e620008000800 */
[----:B------:R-:W2:Y:S03]  /*0340*/  LDC.64 R4, c[0x0][0x238] ;  /* 0x00008e00ff047b82 */ /* 0x000ea60000000a00 */
[----:B------:R3:W-:Y:S01]  /*0350*/  STS [UR16+0x24], R8 ;  /* 0x00002408ff007988 */ /* 0x0007e20008000810 */
[--C-:B--2---:R-:W-:Y:S02]  /*0360*/  SHF.R.U32.HI R10, RZ, 0x4, R5.reuse ;  /* 0x00000004ff0a7819 */ /* 0x104fe40000011605 */
[----:B------:R-:W-:-:S05]  /*0370*/  SHF.R.U64 R4, R4, 0x4, R5 ;  /* 0x0000000404047819 */ /* 0x000fca0000001205 */
[----:B------:R3:W-:Y:S01]  /*0380*/  STS [UR16+0xc], R4 ;  /* 0x00000c04ff007988 */ /* 0x0007e20008000810 */
[----:B-1----:R-:W-:-:S05]  /*0390*/  LOP3.LUT R3, R3, 0xf, R10, 0xb8, !PT ;  /* 0x0000000f03037812 */ /* 0x002fca00078eb80a */
[----:B------:R3:W-:Y:S02]  /*03a0*/  STS [UR16+0x1c], R3 ;  /* 0x00001c03ff007988 */ /* 0x0007e40008000810 */
.L_x_5:
[----:B------:R-:W-:Y:S05]  /*03b0*/  BSYNC B0 ;  /* 0x0000000000007941 */ /* 0x000fea0003800000 */
.L_x_4:
[----:B------:R-:W-:Y:S04]  /*03c0*/  BSSY B1, `(.L_x_6) ;  /* 0x000001d000017945 */ /* 0x000fe80003800000 */
[----:B------:R-:W-:Y:S04]  /*03d0*/  BSSY B0, `(.L_x_7) ;  /* 0x0000018000007945 */ /* 0x000fe80003800000 */
[----:B------:R-:W-:Y:S05]  /*03e0*/  @P2 BRA `(.L_x_8) ;  /* 0x00000000001c2947 */ /* 0x000fea0003800000 */
[----:B-123--:R-:W1:Y:S02]  /*03f0*/  LDS R3, [UR16+0x34] ;  /* 0x00003410ff037984 */ /* 0x00ee640008000800 */
[----:B-1----:R-:W-:-:S05]  /*0400*/  LOP3.LUT R3, R3, 0x7, RZ, 0xb8, !PT ;  /* 0x0000000703037812 */ /* 0x002fca00078eb8ff */
[----:B------:R1:W-:Y:S01]  /*0410*/  STS [UR16+0x34], R3 ;  /* 0x00003403ff007988 */ /* 0x0003e20008000810 */
[----:B------:R-:W-:Y:S05]  /*0420*/  @P2 BRA `(.L_x_9) ;  /* 0x00000000001c2947 */ /* 0x000fea0003800000 */
[----:B-1----:R-:W1:Y:S02]  /*0430*/  LDS R3, [UR16+0x34] ;  /* 0x00003410ff037984 */ /* 0x002e640008000800 */
[----:B-1----:R-:W-:-:S05]  /*0440*/  LOP3.LUT R3, R3, 0x38, RZ, 0xb8, !PT ;  /* 0x0000003803037812 */ /* 0x002fca00078eb8ff */
[----:B------:R4:W-:Y:S02]  /*0450*/  STS [UR16+0x34], R3 ;  /* 0x00003403ff007988 */ /* 0x0009e40008000810 */
.L_x_8:
[----:B------:R-:W-:Y:S05]  /*0460*/  @P2 BRA `(.L_x_10) ;  /* 0x00000000001c2947 */ /* 0x000fea0003800000 */
[----:B-1234-:R-:W1:Y:S02]  /*0470*/  LDS R3, [UR16+0x8] ;  /* 0x00000810ff037984 */ /* 0x01ee640008000800 */
[----:B-1----:R-:W-:-:S05]  /*0480*/  LOP3.LUT R3, R3, 0x780, RZ, 0xb8, !PT ;  /* 0x0000078003037812 */ /* 0x002fca00078eb8ff */
[----:B------:R2:W-:Y:S02]  /*0490*/  STS [UR16+0x8], R3 ;  /* 0x00000803ff007988 */ /* 0x0005e40008000810 */
.L_x_9:
[----:B------:R-:W-:Y:S05]  /*04a0*/  @P2 BRA `(.L_x_11) ;  /* 0x0000000000282947 */ /* 0x000fea0003800000 */
[----:B-12---:R-:W1:Y:S02]  /*04b0*/  LDS R3, [UR16+0x8] ;  /* 0x00000810ff037984 */ /* 0x006e640008000800 */
[----:B-1----:R-:W-:-:S05]  /*04c0*/  LOP3.LUT R3, R3, 0x1800, RZ, 0xb8, !PT ;  /* 0x0000180003037812 */ /* 0x002fca00078eb8ff */
[----:B------:R1:W-:Y:S02]  /*04d0*/  STS [UR16+0x8], R3 ;  /* 0x00000803ff007988 */ /* 0x0003e40008000810 */
.L_x_10:
[----:B------:R-:W-:Y:S05]  /*04e0*/  @P2 BREAK B0 ;  /* 0x0000000000002942 */ /* 0x000fea0003800000 */
[----:B------:R-:W-:Y:S05]  /*04f0*/  @P2 BRA `(.L_x_12) ;  /* 0x0000000000242947 */ /* 0x000fea0003800000 */
[----:B-1-3--:R-:W1:Y:S01]  /*0500*/  LDS R4, [UR16+0x8] ;  /* 0x00000810ff047984 */ /* 0x00ae620008000800 */
[----:B--2-4-:R-:W-:-:S05]  /*0510*/  IMAD.MOV.U32 R3, RZ, RZ, 0x6000 ;  /* 0x00006000ff037424 */ /* 0x014fca00078e00ff */
[----:B-1----:R-:W-:-:S04]  /*0520*/  LOP3.LUT R3, R4, 0x2000, R3, 0xd8, !PT ;  /* 0x0000200004037812 */ /* 0x002fc800078ed803 */
[----:B------:R-:W-:-:S05]  /*0530*/  LOP3.LUT R3, R3, 0x400000, RZ, 0xb8, !PT ;  /* 0x0040000003037812 */ /* 0x000fca00078eb8ff */
[----:B------:R3:W-:Y:S02]  /*0540*/  STS [UR16+0x8], R3 ;  /* 0x00000803ff007988 */ /* 0x0007e40008000810 */
.L_x_11:
[----:B------:R-:W-:Y:S05]  /*0550*/  BSYNC B0 ;  /* 0x0000000000007941 */ /* 0x000fea0003800000 */
.L_x_7:
[----:B-123--:R-:W1:Y:S02]  /*0560*/  @!P2 LDS R3, [UR16+0x8] ;  /* 0x00000810ff03a984 */ /* 0x00ee640008000800 */
[----:B-1----:R-:W-:-:S05]  /*0570*/  @!P2 LOP3.LUT R3, R3, 0x8000, RZ, 0xb8, !PT ;  /* 0x000080000303a812 */ /* 0x002fca00078eb8ff */
[----:B------:R1:W-:Y:S02]  /*0580*/  @!P2 STS [UR16+0x8], R3 ;  /* 0x00000803ff00a988 */ /* 0x0003e40008000810 */
.L_x_12:
[----:B------:R-:W-:Y:S05]  /*0590*/  BSYNC B1 ;  /* 0x0000000000017941 */ /* 0x000fea0003800000 */
.L_x_6:
[----:B------:R-:W-:Y:S05]  /*05a0*/  WARPSYNC.ALL ;  /* 0x0000000000007948 */ /* 0x000fea0003800000 */
[----:B------:R-:W-:Y:S05]  /*05b0*/  @P0 BRA `(.L_x_13) ;  /* 0x0000000000280947 */ /* 0x000fea0003800000 */
[----:B-1234-:R-:W1:Y:S01]  /*05c0*/  S2R R3, SR_LANEID ;  /* 0x0000000000037919 */ /* 0x01ee620000000000 */
[----:B------:R-:W-:Y:S05]  /*05d0*/  WARPSYNC.ALL ;  /* 0x0000000000007948 */ /* 0x000fea0003800000 */
[----:B-1----:R-:W-:-:S05]  /*05e0*/  IMAD.SHL.U32 R3, R3, 0x4, RZ ;  /* 0x0000000403037824 */ /* 0x002fca00078e00ff */
[----:B------:R-:W1:Y:S01]  /*05f0*/  LDS R9, [R3+UR16] ;  /* 0x0000001003097984 */ /* 0x000e620008000800 */
[----:B------:R-:W-:-:S05]  /*0600*/  IADD3 R4, P1, R3, UR18, RZ ;  /* 0x0000001203047c10 */ /* 0x000fca000ff3e0ff */
[----:B------:R-:W-:-:S05]  /*0610*/  IMAD.X R5, RZ, RZ, UR19, P1 ;  /* 0x00000013ff057e24 */ /* 0x000fca00088e06ff */
[----:B-1----:R1:W5:Y:S01]  /*0620*/  ATOMG.E.EXCH.STRONG.GPU PT, RZ, [R4], R9 ;  /* 0x0000000904ff73a8 */ /* 0x00236200041ee100 */
[----:B------:R-:W-:-:S04]  /*0630*/  DEPBAR {5,4,3,2,1,0} ;  /* 0x0000003f0000791a */ /* 0x000fc80000000000 */
[----:B------:R1:W-:Y:S01]  /*0640*/  UTMACCTL.IV [UR18] ;  /* 0x00000000120079b9 */ /* 0x0003e20008000000 */
[----:B------:R-:W-:Y:S01]  /*0650*/  NOP ;  /* 0x0000000000007918 */ /* 0x000fe20000000000 */
.L_x_13:
[----:B------:R-:W-:Y:S05]  /*0660*/  @P0 BRA `(.L_x_14) ;  /* 0x00000000000c0947 */ /* 0x000fea0003800000 */
[----:B------:R0:W-:Y:S01]  /*0670*/  UTMACMDFLUSH ;  /* 0x00000000000079b7 */ /* 0x0001e20000000000 */
[----:B------:R-:W-:Y:S05]  /*0680*/  @P0 BRA `(.L_x_14) ;  /* 0x0000000000040947 */ /* 0x000fea0003800000 */
[----:B------:R-:W-:-:S04]  /*0690*/  DEPBAR.LE SB0, 0x0 ;  /* 0x000080000000791a */ /* 0x000fc80000000000 */
.L_x_14:
[----:B------:R-:W-:Y:S05]  /*06a0*/  WARPSYNC.ALL ;  /* 0x0000000000007948 */ /* 0x000fea0003800000 */
[----:B-----5:R-:W-:Y:S06]  /*06b0*/  BAR.SYNC.DEFER_BLOCKING 0x0 ;  /* 0x0000000000007b1d */ /* 0x020fec0000010000 */
[----:B------:R-:W-:Y:S02]  /*06c0*/  BSSY B1, `(.L_x_15) ;  /* 0x000000b000017945 */ /* 0x000fe40003800000 */
[----:B------:R-:W-:Y:S06]  /*06d0*/  BAR.SYNC.DEFER_BLOCKING 0x0 ;  /* 0x0000000000007b1d */ /* 0x000fec0000010000 */
[----:B------:R1:W-:Y:S01]  /*06e0*/  @!P0 STS [R0], RZ ;  /* 0x000000ff00008388 */ /* 0x0003e20000000800 */
[----:B------:R-:W-:Y:S01]  /*06f0*/  NOP ;  /* 0x0000000000007918 */ /* 0x000fe20000000000 */
[----:B------:R-:W-:Y:S05]  /*0700*/  @P2 BRA `(.L_x_16) ;  /* 0x0000000000182947 */ /* 0x000fea0003800000 */
[----:B-1234-:R-:W1:Y:S01]  /*0710*/  LDS R3, [UR16+0x8] ;  /* 0x00000810ff037984 */ /* 0x01ee620008000800 */
[----:B------:R-:W2:Y:S01]  /*0720*/  LDC.64 R10, c[0x0][0x218] ;  /* 0x00008600ff0a7b82 */ /* 0x000ea20000000a00 */
[----:B------:R-:W-:Y:S02]  /*0730*/  IMAD.MOV.U32 R4, RZ, RZ, 0x70 ;  /* 0x00000070ff047424 */ /* 0x000fe400078e00ff */
[----:B--2---:R2:W-:Y:S03]  /*0740*/  STS.64 [UR16], R10 ;  /* 0x0000000aff007988 */ /* 0x0045e60008000a10 */
[----:B-1----:R-:W-:-:S05]  /*0750*/  LOP3.LUT R3, R3, 0x10, R4, 0xd8, !PT ;  /* 0x0000001003037812 */ /* 0x002fca00078ed804 */
[----:B------:R2:W-:Y:S02]  /*0760*/  STS [UR16+0x8], R3 ;  /* 0x00000803ff007988 */ /* 0x0005e40008000810 */
.L_x_16:
[----:B-1----:R-:W-:Y:S05]  /*0770*/  BSYNC B1 ;  /* 0x0000000000017941 */ /* 0x002fea0003800000 */
.L_x_15:
[----:B------:R-:W-:Y:S04]  /*0780*/  BSSY B2, `(.L_x_17) ;  /* 0x000000f000027945 */ /* 0x000fe80003800000 */
[----:B------:R-:W-:Y:S04]  /*0790*/  BSSY B1, `(.L_x_18) ;  /* 0x000000c000017945 */ /* 0x000fe80003800000 */
[----:B------:R-:W-:Y:S05]  /*07a0*/  @P2 BRA `(.L_x_19) ;  /* 0x0000000000282947 */ /* 0x000fea0003800000 */
[----:B--234-:R-:W1:Y:S01]  /*07b0*/  LDS R3, [UR16+0x34] ;  /* 0x00003410ff037984 */ /* 0x01ce620008000800 */
[----:B------:R-:W-:Y:S01]  /*07c0*/  IMAD.MOV.U32 R4, RZ, RZ, 0x1f000000 ;  /* 0x1f000000ff047424 */ /* 0x000fe200078e00ff */
[----:B------:R-:W-:Y:S05]  /*07d0*/  @P2 BREAK B1 ;  /* 0x0000000000012942 */ /* 0x000fea0003800000 */
[----:B-1----:R-:W-:-:S05]  /*07e0*/  LOP3.LUT R3, R3, 0xff000000, R4, 0xb8, !PT ;  /* 0xff00000003037812 */ /* 0x002fca00078eb804 */
[----:B------:R1:W-:Y:S01]  /*07f0*/  STS [UR16+0x34], R3 ;  /* 0x00003403ff007988 */ /* 0x0003e20008000810 */
[----:B------:R-:W-:Y:S05]  /*0800*/  @P2 BRA `(.L_x_20) ;  /* 0x0000000000182947 */ /* 0x000fea0003800000 */
[----:B------:R-:W2:Y:S01]  /*0810*/  LDS R4, [UR16+0x38] ;  /* 0x00003810ff047984 */ /* 0x000ea20008000800 */
[----:B-1----:R-:W-:-:S05]  /*0820*/  IMAD.MOV.U32 R3, RZ, RZ, 0xff ;  /* 0x000000ffff037424 */ /* 0x002fca00078e00ff */
[----:B--2---:R-:W-:-:S05]  /*0830*/  LOP3.LUT R3, R4, 0xff, R3, 0xb8, !PT ;  /* 0x000000ff04037812 */ /* 0x004fca00078eb803 */
[----:B------:R1:W-:Y:S02]  /*0840*/  STS [UR16+0x38], R3 ;  /* 0x00003803ff007988 */ /* 0x0003e40008000810 */
.L_x_19:
[----:B------:R-:W-:Y:S05]  /*0850*/  BSYNC B1 ;  /* 0x0000000000017941 */ /* 0x000fea0003800000 */
.L_x_18:
[----:B------:R1:W-:Y:S02]  /*0860*/  @!P2 STS [UR16+0x20], R6 ;  /* 0x00002006ff00a988 */ /* 0x0003e40008000810 */
.L_x_20:
[----:B------:R-:W-:Y:S05]  /*0870*/  BSYNC B2 ;  /* 0x0000000000027941 */ /* 0x000fea0003800000 */
.L_x_17:
[----:B------:R-:W-:Y:S05]  /*0880*/  WARPSYNC.ALL ;  /* 0x0000000000007948 */ /* 0x000fea0003800000 */
[----:B-1234-:R-:W1:Y:S01]  /*0890*/  LDC R3, c[0x0][0x22c] ;  /* 0x00008b00ff037b82 */ /* 0x01ee620000000800 */
[----:B------:R-:W-:Y:S01]  /*08a0*/  BSSY B2, `(.L_x_21) ;  /* 0x000000b000027945 */ /* 0x000fe20003800000 */
[----:B-1----:R-:W-:-:S03]  /*08b0*/  VIADD R3, R3, 0xffffffff ;  /* 0xffffffff03037836 */ /* 0x002fc60000000000 */
[----:B------:R-:W-:Y:S05]  /*08c0*/  @P2 BRA `(.L_x_22) ;  /* 0x0000000000202947 */ /* 0x000fea0003800000 */
[----:B------:R-:W1:Y:S01]  /*08d0*/  LDS R4, [UR16+0x1c] ;  /* 0x00001c10ff047984 */ /* 0x000e620008000800 */
[----:B------:R-:W2:Y:S03]  /*08e0*/  LDC.64 R10, c[0x0][0x240] ;  /* 0x00009000ff0a7b82 */ /* 0x000ea60000000a00 */
[----:B------:R3:W-:Y:S01]  /*08f0*/  STS [UR16+0x24], R3 ;  /* 0x00002403ff007988 */ /* 0x0007e20008000810 */
[--C-:B--2---:R-:W-:Y:S02]  /*0900*/  SHF.R.U32.HI R9, RZ, 0x4, R11.reuse ;  /* 0x00000004ff097819 */ /* 0x104fe4000001160b */
[----:B------:R-:W-:-:S05]  /*0910*/  SHF.R.U64 R5, R10, 0x4, R11 ;  /* 0x000000040a057819 */ /* 0x000fca000000120b */
[----:B------:R3:W-:Y:S01]  /*0920*/  STS [UR16+0xc], R5 ;  /* 0x00000c05ff007988 */ /* 0x0007e20008000810 */
[----:B-1----:R-:W-:-:S05]  /*0930*/  LOP3.LUT R4, R4, 0xf, R9, 0xb8, !PT ;  /* 0x0000000f04047812 */ /* 0x002fca00078eb809 */
[----:B------:R3:W-:Y:S02]  /*0940*/  STS [UR16+0x1c], R4 ;  /* 0x00001c04ff007988 */ /* 0x0007e40008000810 */
.L_x_22:
[----:B------:R-:W-:Y:S05]  /*0950*/  BSYNC B2 ;  /* 0x0000000000027941 */ /* 0x000fea0003800000 */
.L_x_21:
[----:B------:R-:W-:Y:S04]  /*0960*/  BSSY B3, `(.L_x_23) ;  /* 0x000001d000037945 */ /* 0x000fe80003800000 */
[----:B------:R-:W-:Y:S04]  /*0970*/  BSSY B2, `(.L_x_24) ;  /* 0x0000018000027945 */ /* 0x000fe80003800000 */
[----:B------:R-:W-:Y:S05]  /*0980*/  @P2 BRA `(.L_x_25) ;  /* 0x00000000001c2947 */ /* 0x000fea0003800000 */
[----:B---3--:R-:W1:Y:S02]  /*0990*/  LDS R4, [UR16+0x34] ;  /* 0x00003410ff047984 */ /* 0x008e640008000800 */
[----:B-1----:R-:W-:-:S05]  /*09a0*/  LOP3.LUT R4, R4, 0x7, RZ, 0xb8, !PT ;  /* 0x0000000704047812 */ /* 0x002fca00078eb8ff */
[----:B------:R1:W-:Y:S01]  /*09b0*/  STS [UR16+0x34], R4 ;  /* 0x00003404ff007988 */ /* 0x0003e20008000810 */
[----:B------:R-:W-:Y:S05]  /*09c0*/  @P2 BRA `(.L_x_26) ;  /* 0x00000000001c2947 */ /* 0x000fea0003800000 */
[----:B-1----:R-:W1:Y:S02]  /*09d0*/  LDS R4, [UR16+0x34] ;  /* 0x00003410ff047984 */ /* 0x002e640008000800 */
[----:B-1----:R-:W-:-:S05]  /*09e0*/  LOP3.LUT R4, R4, 0x38, RZ, 0xb8, !PT ;  /* 0x0000003804047812 */ /* 0x002fca00078eb8ff */
[----:B------:R1:W-:Y:S02]  /*09f0*/  STS [UR16+0x34], R4 ;  /* 0x00003404ff007988 */ /* 0x0003e40008000810 */
.L_x_25:
[----:B------:R-:W-:Y:S05]  /*0a00*/  @P2 BRA `(.L_x_27) ;  /* 0x00000000001c2947 */ /* 0x000fea0003800000 */
[----:B-1-3--:R-:W1:Y:S02]  /*0a10*/  LDS R4, [UR16+0x8] ;  /* 0x00000810ff047984 */ /* 0x00ae640008000800 */
[----:B-1----:R-:W-:-:S05]  /*0a20*/  LOP3.LUT R4, R4, 0x780, RZ, 0xb8, !PT ;  /* 0x0000078004047812 */ /* 0x002fca00078eb8ff */
[----:B------:R2:W-:Y:S02]  /*0a30*/  STS [UR16+0x8], R4 ;  /* 0x00000804ff007988 */ /* 0x0005e40008000810 */
.L_x_26:
[----:B------:R-:W-:Y:S05]  /*0a40*/  @P2 BRA `(.L_x_28) ;  /* 0x0000000000282947 */ /* 0x000fea0003800000 */
[----:B-12---:R-:W1:Y:S02]  /*0a50*/  LDS R4, [UR16+0x8] ;  /* 0x00000810ff047984 */ /* 0x006e640008000800 */
[----:B-1----:R-:W-:-:S05]  /*0a60*/  LOP3.LUT R4, R4, 0x1800, RZ, 0xb8, !PT ;  /* 0x0000180004047812 */ /* 0x002fca00078eb8ff */
[----:B------:R2:W-:Y:S02]  /*0a70*/  STS [UR16+0x8], R4 ;  /* 0x00000804ff007988 */ /* 0x0005e40008000810 */
.L_x_27:
[----:B------:R-:W-:Y:S05]  /*0a80*/  @P2 BREAK B2 ;  /* 0x0000000000022942 */ /* 0x000fea0003800000 */
[----:B------:R-:W-:Y:S05]  /*0a90*/  @P2 BRA `(.L_x_29) ;  /* 0x0000000000242947 */ /* 0x000fea0003800000 */
[----:B-123--:R-:W1:Y:S01]  /*0aa0*/  LDS R4, [UR16+0x8] ;  /* 0x00000810ff047984 */ /* 0x00ee620008000800 */
[----:B------:R-:W-:-:S05]  /*0ab0*/  IMAD.MOV.U32 R5, RZ, RZ, 0x6000 ;  /* 0x00006000ff057424 */ /* 0x000fca00078e00ff */
[----:B-1----:R-:W-:-:S04]  /*0ac0*/  LOP3.LUT R4, R4, 0x2000, R5, 0xd8, !PT ;  /* 0x0000200004047812 */ /* 0x002fc800078ed805 */
[----:B------:R-:W-:-:S05]  /*0ad0*/  LOP3.LUT R4, R4, 0x400000, RZ, 0xb8, !PT ;  /* 0x0040000004047812 */ /* 0x000fca00078eb8ff */
[----:B------:R3:W-:Y:S02]  /*0ae0*/  STS [UR16+0x8], R4 ;  /* 0x00000804ff007988 */ /* 0x0007e40008000810 */
.L_x_28:
[----:B------:R-:W-:Y:S05]  /*0af0*/  BSYNC B2 ;  /* 0x0000000000027941 */ /* 0x000fea0003800000 */
.L_x_24:
[----:B-123--:R-:W1:Y:S02]  /*0b00*/  @!P2 LDS R4, [UR16+0x8] ;  /* 0x00000810ff04a984 */ /* 0x00ee640008000800 */
[----:B-1----:R-:W-:-:S05]  /*0b10*/  @!P2 LOP3.LUT R4, R4, 0x8000, RZ, 0xb8, !PT ;  /* 0x000080000404a812 */ /* 0x002fca00078eb8ff */
[----:B------:R4:W-:Y:S02]  /*0b20*/  @!P2 STS [UR16+0x8], R4 ;  /* 0x00000804ff00a988 */ /* 0x0009e40008000810 */
.L_x_29:
[----:B------:R-:W-:Y:S05]  /*0b30*/  BSYNC B3 ;  /* 0x0000000000037941 */ /* 0x000fea0003800000 */
.L_x_23:
[----:B------:R-:W-:Y:S05]  /*0b40*/  WARPSYNC.ALL ;  /* 0x0000000000007948 */ /* 0x000fea0003800000 */
[----:B------:R-:W-:-:S04]  /*0b50*/  UIADD3 UR21, UR5, 0x80, URZ ;  /* 0x0000008005157890 */ /* 0x000fc8000fffe03f */
[----:B------:R-:W-:-:S04]  /*0b60*/  UIADD3 UR20, UP0, UR21, UR6, URZ ;  /* 0x0000000615147290 */ /* 0x000fc8000ff1e03f */
[----:B------:R-:W-:Y:S01]  /*0b70*/  ULEA.HI.X.SX32 UR21, UR21, UR7, 0x1, UP0 ;  /* 0x0000000715157291 */ /* 0x000fe200080f0e3f */
[----:B------:R-:W-:Y:S11]  /*0b80*/  @P0 BRA `(.L_x_30) ;  /* 0x0000000000280947 */ /* 0x000ff60003800000 */
        /* <DEDUP_REMOVED lines=10> */
.L_x_30:
[----:B------:R-:W-:Y:S05]  /*0c30*/  @P0 BRA `(.L_x_31) ;  /* 0x00000000000c0947 */ /* 0x000fea0003800000 */
[----:B------:R0:W-:Y:S01]  /*0c40*/  UTMACMDFLUSH ;  /* 0x00000000000079b7 */ /* 0x0001e20000000000 */
[----:B------:R-:W-:Y:S05]  /*0c50*/  @P0 BRA `(.L_x_31) ;  /* 0x0000000000040947 */ /* 0x000fea0003800000 */
[----:B------:R-:W-:-:S04]  /*0c60*/  DEPBAR.LE SB0, 0x0 ;  /* 0x000080000000791a */ /* 0x000fc80000000000 */
.L_x_31:
[----:B------:R-:W-:Y:S05]  /*0c70*/  WARPSYNC.ALL ;  /* 0x0000000000007948 */ /* 0x000fea0003800000 */
[----:B-----5:R-:W-:Y:S06]  /*0c80*/  BAR.SYNC.DEFER_BLOCKING 0x0 ;  /* 0x0000000000007b1d */ /* 0x020fec0000010000 */
[----:B------:R-:W-:Y:S02]  /*0c90*/  BSSY B3, `(.L_x_32) ;  /* 0x000000b000037945 */ /* 0x000fe40003800000 */
[----:B------:R-:W-:Y:S06]  /*0ca0*/  BAR.SYNC.DEFER_BLOCKING 0x0 ;  /* 0x0000000000007b1d */ /* 0x000fec0000010000 */
[----:B------:R1:W-:Y:S01]  /*0cb0*/  @!P0 STS [R0], RZ ;  /* 0x000000ff00008388 */ /* 0x0003e20000000800 */
[----:B------:R-:W-:Y:S01]  /*0cc0*/  NOP ;  /* 0x0000000000007918 */ /* 0x000fe20000000000 */
[----:B------:R-:W-:Y:S05]  /*0cd0*/  @P2 BRA `(.L_x_33) ;  /* 0x0000000000182947 */ /* 0x000fea0003800000 */
[----:B-1----:R-:W1:Y:S01]  /*0ce0*/  LDS R0, [UR16+0x8] ;  /* 0x00000810ff007984 */ /* 0x002e620008000800 */
[----:B------:R-:W5:Y:S01]  /*0cf0*/  LDC.64 R10, c[0x0][0x220] ;  /* 0x00008800ff0a7b82 */ /* 0x000f620000000a00 */
[----:B---3--:R-:W-:Y:S02]  /*0d00*/  IMAD.MOV.U32 R5, RZ, RZ, 0x70 ;  /* 0x00000070ff057424 */ /* 0x008fe400078e00ff */
[----:B-----5:R3:W-:Y:S03]  /*0d10*/  STS.64 [UR16], R10 ;  /* 0x0000000aff007988 */ /* 0x0207e60008000a10 */
[----:B-1----:R-:W-:-:S05]  /*0d20*/  LOP3.LUT R0, R0, 0x10, R5, 0xd8, !PT ;  /* 0x0000001000007812 */ /* 0x002fca00078ed805 */
[----:B------:R3:W-:Y:S02]  /*0d30*/  STS [UR16+0x8], R0 ;  /* 0x00000800ff007988 */ /* 0x0007e40008000810 */
.L_x_33:
[----:B-1----:R-:W-:Y:S05]  /*0d40*/  BSYNC B3 ;  /* 0x0000000000037941 */ /* 0x002fea0003800000 */
.L_x_32:
[----:B------:R-:W-:Y:S04]  /*0d50*/  BSSY B3, `(.L_x_34) ;  /* 0x0000033000037945 */ /* 0x000fe80003800000 */
[----:B------:R-:W-:Y:S04]  /*0d60*/  BSSY B4, `(.L_x_35) ;  /* 0x000002e000047945 */ /* 0x000fe80003800000 */
[----:B------:R-:W-:Y:S05]  /*0d70*/  @P2 BRA `(.L_x_36) ;  /* 0x0000000000242947 */ /* 0x000fea0003800000 */
[----:B---3--:R-:W1:Y:S01]  /*0d80*/  LDS R0, [UR16+0x34] ;  /* 0x00003410ff007984 */ /* 0x008e620008000800 */
[----:B------:R-:W-:-:S05]  /*0d90*/  IMAD.MOV.U32 R5, RZ, RZ, 0x7f000000 ;  /* 0x7f000000ff057424 */ /* 0x000fca00078e00ff */
[----:B-1----:R-:W-:-:S05]  /*0da0*/  LOP3.LUT R0, R0, 0xff000000, R5, 0xb8, !PT ;  /* 0xff00000000007812 */ /* 0x002fca00078eb805 */
[----:B------:R1:W-:Y:S01]  /*0db0*/  STS [UR16+0x34], R0 ;  /* 0x00003400ff007988 */ /* 0x0003e20008000810 */
[----:B------:R-:W-:Y:S05]  /*0dc0*/  @P2 BRA `(.L_x_37) ;  /* 0x0000000000182947 */ /* 0x000fea0003800000 */
[----:B-1----:R-:W1:Y:S01]  /*0dd0*/  LDS R0, [UR16+0x38] ;  /* 0x00003810ff007984 */ /* 0x002e620008000800 */
[----:B------:R-:W-:-:S05]  /*0de0*/  IMAD.MOV.U32 R5, RZ, RZ, 0x7f ;  /* 0x0000007fff057424 */ /* 0x000fca00078e00ff */
[----:B-1----:R-:W-:-:S05]  /*0df0*/  LOP3.LUT R0, R0, 0xff, R5, 0xb8, !PT ;  /* 0x000000ff00007812 */ /* 0x002fca00078eb805 */
[----:B------:R1:W-:Y:S02]  /*0e00*/  STS [UR16+0x38], R0 ;  /* 0x00003800ff007988 */ /* 0x0003e40008000810 */
.L_x_36:
[----:B------:R-:W-:Y:S05]  /*0e10*/  @P2 BRA `(.L_x_38) ;  /* 0x00000000000c2947 */ /* 0x000fea0003800000 */
[----:B------:R1:W-:Y:S02]  /*0e20*/  STS [UR16+0x20], R3 ;  /* 0x00002003ff007988 */ /* 0x0003e40008000810 */
.L_x_37:
[----:B------:R-:W-:Y:S05]  /*0e30*/  @P2 BRA `(.L_x_39) ;  /* 0x0000000000242947 */ /* 0x000fea0003800000 */
[----:B------:R1:W-:Y:S02]  /*0e40*/  STS [UR16+0x24], R8 ;  /* 0x00002408ff007988 */ /* 0x0003e40008000810 */
.L_x_38:
[----:B------:R-:W-:Y:S05]  /*0e50*/  @P2 BRA `(.L_x_40) ;  /* 0x00000000002c2947 */ /* 0x000fea0003800000 */
[----:B-1-3--:R-:W1:Y:S01]  /*0e60*/  LDS R0, [UR16+0x1c] ;  /* 0x00001c10ff007984 */ /* 0x00ae620008000800 */
[----:B------:R-:W3:Y:S02]  /*0e70*/  LDC.64 R8, c[0x0][0x248] ;  /* 0x00009200ff087b82 */ /* 0x000ee40000000a00 */
[--C-:B---3--:R-:W-:Y:S02]  /*0e80*/  SHF.R.U32.HI R5, RZ, 0x4, R9.reuse ;  /* 0x00000004ff057819 */ /* 0x108fe40000011609 */
[----:B------:R-:W-:-:S05]  /*0e90*/  SHF.R.U64 R3, R8, 0x4, R9 ;  /* 0x0000000408037819 */ /* 0x000fca0000001209 */
[----:B------:R3:W-:Y:S01]  /*0ea0*/  STS [UR16+0xc], R3 ;  /* 0x00000c03ff007988 */ /* 0x0007e20008000810 */
[----:B-1----:R-:W-:-:S05]  /*0eb0*/  LOP3.LUT R0, R0, 0xf, R5, 0xb8, !PT ;  /* 0x0000000f00007812 */ /* 0x002fca00078eb805 */
[----:B------:R3:W-:Y:S02]  /*0ec0*/  STS [UR16+0x1c], R0 ;  /* 0x00001c00ff007988 */ /* 0x0007e40008000810 */
.L_x_39:
[----:B------:R-:W-:Y:S05]  /*0ed0*/  @P2 BRA `(.L_x_41) ;  /* 0x00000000001c2947 */ /* 0x000fea0003800000 */
[----:B-1-3--:R-:W1:Y:S02]  /*0ee0*/  LDS R0, [UR16+0x34] ;  /* 0x00003410ff007984 */ /* 0x00ae640008000800 */
[----:B-1----:R-:W-:-:S05]  /*0ef0*/  LOP3.LUT R0, R0, 0x7, RZ, 0xb8, !PT ;  /* 0x0000000700007812 */ /* 0x002fca00078eb8ff */
[----:B------:R1:W-:Y:S02]  /*0f00*/  STS [UR16+0x34], R0 ;  /* 0x00003400ff007988 */ /* 0x0003e40008000810 */
.L_x_40:
[----:B------:R-:W-:Y:S05]  /*0f10*/  @P2 BRA `(.L_x_42) ;  /* 0x00000000001c2947 */ /* 0x000fea0003800000 */
[----:B-1-3--:R-:W1:Y:S02]  /*0f20*/  LDS R0, [UR16+0x34] ;  /* 0x00003410ff007984 */ /* 0x00ae640008000800 */
[----:B-1----:R-:W-:-:S05]  /*0f30*/  LOP3.LUT R0, R0, 0x38, RZ, 0xb8, !PT ;  /* 0x0000003800007812 */ /* 0x002fca00078eb8ff */
[----:B------:R1:W-:Y:S02]  /*0f40*/  STS [UR16+0x34], R0 ;  /* 0x00003400ff007988 */ /* 0x0003e40008000810 */
.L_x_41:
[----:B------:R-:W-:Y:S05]  /*0f50*/  @P2 BRA `(.L_x_43) ;  /* 0x00000000001c2947 */ /* 0x000fea0003800000 */
[----:B-1-3--:R-:W1:Y:S02]  /*0f60*/  LDS R0, [UR16+0x8] ;  /* 0x00000810ff007984 */ /* 0x00ae640008000800 */
[----:B-1----:R-:W-:-:S05]  /*0f70*/  LOP3.LUT R0, R0, 0x780, RZ, 0xb8, !PT ;  /* 0x0000078000007812 */ /* 0x002fca00078eb8ff */
[----:B------:R1:W-:Y:S02]  /*0f80*/  STS [UR16+0x8], R0 ;  /* 0x00000800ff007988 */ /* 0x0003e40008000810 */
.L_x_42:
[----:B------:R-:W-:Y:S05]  /*0f90*/  @P2 BRA `(.L_x_44) ;  /* 0x0000000000282947 */ /* 0x000fea0003800000 */
[----:B-1-3--:R-:W1:Y:S02]  /*0fa0*/  LDS R0, [UR16+0x8] ;  /* 0x00000810ff007984 */ /* 0x00ae640008000800 */
[----:B-1----:R-:W-:-:S05]  /*0fb0*/  LOP3.LUT R0, R0, 0x1800, RZ, 0xb8, !PT ;  /* 0x0000180000007812 */ /* 0x002fca00078eb8ff */
[----:B------:R1:W-:Y:S02]  /*0fc0*/  STS [UR16+0x8], R0 ;  /* 0x00000800ff007988 */ /* 0x0003e40008000810 */
.L_x_43:
[----:B------:R-:W-:Y:S05]  /*0fd0*/  @P2 BREAK B4 ;  /* 0x0000000000042942 */ /* 0x000fea0003800000 */
[----:B------:R-:W-:Y:S05]  /*0fe0*/  @P2 BRA `(.L_x_45) ;  /* 0x0000000000242947 */ /* 0x000fea0003800000 */
[----:B-1-3--:R-:W1:Y:S01]  /*0ff0*/  LDS R0, [UR16+0x8] ;  /* 0x00000810ff007984 */ /* 0x00ae620008000800 */
[----:B------:R-:W-:-:S05]  /*1000*/  IMAD.MOV.U32 R3, RZ, RZ, 0x6000 ;  /* 0x00006000ff037424 */ /* 0x000fca00078e00ff */
[----:B-1----:R-:W-:-:S04]  /*1010*/  LOP3.LUT R0, R0, 0x6000, R3, 0xd8, !PT ;  /* 0x0000600000007812 */ /* 0x002fc800078ed803 */
[----:B------:R-:W-:-:S05]  /*1020*/  LOP3.LUT R0, R0, 0x400000, RZ, 0xb8, !PT ;  /* 0x0040000000007812 */ /* 0x000fca00078eb8ff */
[----:B------:R1:W-:Y:S02]  /*1030*/  STS [UR16+0x8], R0 ;  /* 0x00000800ff007988 */ /* 0x0003e40008000810 */
.L_x_44:
[----:B------:R-:W-:Y:S05]  /*1040*/  BSYNC B4 ;  /* 0x0000000000047941 */ /* 0x000fea0003800000 */
.L_x_35:
[----:B-1-3--:R-:W1:Y:S02]  /*1050*/  @!P2 LDS R0, [UR16+0x8] ;  /* 0x00000810ff00a984 */ /* 0x00ae640008000800 */
[----:B-1----:R-:W-:-:S05]  /*1060*/  @!P2 LOP3.LUT R0, R0, 0x8000, RZ, 0xb8, !PT ;  /* 0x000080000000a812 */ /* 0x002fca00078eb8ff */
[----:B------:R1:W-:Y:S02]  /*1070*/  @!P2 STS [UR16+0x8], R0 ;  /* 0x00000800ff00a988 */ /* 0x0003e40008000810 */
.L_x_45:
[----:B------:R-:W-:Y:S05]  /*1080*/  BSYNC B3 ;  /* 0x0000000000037941 */ /* 0x000fea0003800000 */
.L_x_34:
[----:B------:R-:W-:Y:S05]  /*1090*/  WARPSYNC.ALL ;  /* 0x0000000000007948 */ /* 0x000fea0003800000 */
[----:B------:R1:W-:Y:S01]  /*10a0*/  STL [R1], RZ ;  /* 0x000000ff01007387 */ /* 0x0003e20000100800 */
[----:B------:R-:W-:Y:S01]  /*10b0*/  UIADD3 UR5, UR5, 0x100, URZ ;  /* 0x0000010005057890 */ /* 0x000fe2000fffe03f */
[----:B------:R-:W-:Y:S02]  /*10c0*/  ISETP.GE.AND P1, PT, R12, 0x1, PT ;  /* 0x000000010c00780c */ /* 0x000fe40003f26270 */
[----:B------:R-:W-:Y:S01]  /*10d0*/  CS2R R24, SRZ ;  /* 0x0000000000187805 */ /* 0x000fe2000001ff00 */
[----:B------:R1:W-:Y:S01]  /*10e0*/  STL [R1+0x4], RZ ;  /* 0x000004ff01007387 */ /* 0x0003e20000100800 */
[----:B------:R-:W-:Y:S01]  /*10f0*/  UIADD3 UR29, UP0, UR5, UR6, URZ ;  /* 0x00000006051d7290 */ /* 0x000fe2000ff1e03f */
[----:B------:R-:W-:-:S02]  /*1100*/  CS2R R26, SRZ ;  /* 0x00000000001a7805 */ /* 0x000fc4000001ff00 */
[----:B------:R-:W-:Y:S01]  /*1110*/  CS2R R28, SRZ ;  /* 0x00000000001c7805 */ /* 0x000fe2000001ff00 */
[----:B------:R1:W-:Y:S01]  /*1120*/  STL [R1+0x8], RZ ;  /* 0x000008ff01007387 */ /* 0x0003e20000100800 */
[----:B------:R-:W-:Y:S01]  /*1130*/  ULEA.HI.X.SX32 UR30, UR5, UR7, 0x1, UP0 ;  /* 0x00000007051e7291 */ /* 0x000fe200080f0e3f */
[----:B------:R-:W-:Y:S02]  /*1140*/  CS2R R30, SRZ ;  /* 0x00000000001e7805 */ /* 0x000fe4000001ff00 */
[----:B------:R-:W-:Y:S01]  /*1150*/  CS2R R32, SRZ ;  /* 0x0000000000207805 */ /* 0x000fe2000001ff00 */
[----:B------:R1:W-:Y:S01]  /*1160*/  STL [R1+0xc], RZ ;  /* 0x00000cff01007387 */ /* 0x0003e20000100800 */
[----:B------:R-:W-:Y:S02]  /*1170*/  CS2R R34, SRZ ;  /* 0x0000000000227805 */ /* 0x000fe4000001ff00 */
[----:B------:R-:W-:Y:S02]  /*1180*/  CS2R R36, SRZ ;  /* 0x0000000000247805 */ /* 0x000fe4000001ff00 */
[----:B------:R-:W-:Y:S01]  /*1190*/  CS2R R38, SRZ ;  /* 0x0000000000267805 */ /* 0x000fe2000001ff00 */
[----:B------:R1:W-:Y:S01]  /*11a0*/  STL [R1+0x10], RZ ;  /* 0x000010ff01007387 */ /* 0x0003e20000100800 */
[----:B------:R-:W-:-:S02]  /*11b0*/  CS2R R40, SRZ ;  /* 0x0000000000287805 */ /* 0x000fc4000001ff00 */
        /* <DEDUP_REMOVED lines=54> */
[----:B------:R1:W-:Y:S04]  /*1520*/  STL [R1+0x48], RZ ;  /* 0x000048ff01007387 */ /* 0x0003e80000100800 */
        /* <DEDUP_REMOVED lines=108> */
[----:B------:R1:W-:Y:S01]  /*1bf0*/  STL [R1+0x1fc], RZ ;  /* 0x0001fcff01007387 */ /* 0x0003e20000100800 */
[----:B------:R-:W-:Y:S05]  /*1c00*/  @P0 BRA `(.L_x_46) ;  /* 0x0000000000300947 */ /* 0x000fea0003800000 */
[----:B-1-3--:R-:W1:Y:S01]  /*1c10*/  S2R R0, SR_LANEID ;  /* 0x0000000000007919 */ /* 0x00ae620000000000 */
[----:B------:R-:W-:Y:S05]  /*1c20*/  WARPSYNC.ALL ;  /* 0x0000000000007948 */ /* 0x000fea0003800000 */
[----:B-1----:R-:W-:-:S05]  /*1c30*/  IMAD.SHL.U32 R0, R0, 0x4, RZ ;  /* 0x0000000400007824 */ /* 0x002fca00078e00ff */
[----:B------:R-:W1:Y:S01]  /*1c40*/  LDS R3, [R0+UR16] ;  /* 0x0000001000037984 */ /* 0x000e620008000800 */
[----:B--2-4-:R-:W-:Y:S01]  /*1c50*/  IADD3 R4, P3, R0, UR29, RZ ;  /* 0x0000001d00047c10 */ /* 0x014fe2000ff7e0ff */
[----:B------:R-:W-:-:S04]  /*1c60*/  UMOV UR6, UR29 ;  /* 0x0000001d00067c82 */ /* 0x000fc80008000000 */
[----:B------:R-:W-:Y:S01]  /*1c70*/  IMAD.X R5, RZ, RZ, UR30, P3 ;  /* 0x0000001eff057e24 */ /* 0x000fe200098e06ff */
[----:B------:R-:W-:-:S04]  /*1c80*/  UMOV UR7, UR30 ;  /* 0x0000001e00077c82 */ /* 0x000fc80008000000 */
[----:B-1----:R1:W5:Y:S01]  /*1c90*/  ATOMG.E.EXCH.STRONG.GPU PT, RZ, [R4], R3 ;  /* 0x0000000304ff73a8 */ /* 0x00236200041ee100 */
[----:B------:R-:W-:-:S04]  /*1ca0*/  DEPBAR {5,4,3,2,1,0} ;  /* 0x0000003f0000791a */ /* 0x000fc80000000000 */
[----:B------:R1:W-:Y:S01]  /*1cb0*/  UTMACCTL.IV [UR6] ;  /* 0x00000000060079b9 */ /* 0x0003e20008000000 */
[----:B------:R-:W-:Y:S01]  /*1cc0*/  NOP ;  /* 0x0000000000007918 */ /* 0x000fe20000000000 */
.L_x_46:
[----:B------:R-:W-:Y:S05]  /*1cd0*/  @P0 BRA `(.L_x_47) ;  /* 0x00000000000c0947 */ /* 0x000fea0003800000 */
[----:B------:R0:W-:Y:S01]  /*1ce0*/  UTMACMDFLUSH ;  /* 0x00000000000079b7 */ /* 0x0001e20000000000 */
[----:B------:R-:W-:Y:S05]  /*1cf0*/  @P0 BRA `(.L_x_47) ;  /* 0x0000000000040947 */ /* 0x000fea0003800000 */
[----:B------:R-:W-:-:S04]  /*1d00*/  DEPBAR.LE SB0, 0x0 ;  /* 0x000080000000791a */ /* 0x000fc80000000000 */
.L_x_47:
[----:B------:R-:W-:Y:S05]  /*1d10*/  WARPSYNC.ALL ;  /* 0x0000000000007948 */ /* 0x000fea0003800000 */
[----:B-----5:R-:W-:Y:S01]  /*1d20*/  BAR.SYNC.DEFER_BLOCKING 0x0 ;  /* 0x0000000000007b1d */ /* 0x020fe20000010000 */
[----:B------:R-:W-:Y:S01]  /*1d30*/  USHF.L.U32 UR11, UR17, 0x8, URZ ;  /* 0x00000008110b7899 */ /* 0x000fe2000800063f */
[----:B------:R-:W-:Y:S01]  /*1d40*/  CS2R R124, SRZ ;  /* 0x00000000007c7805 */ /* 0x000fe2000001ff00 */
[----:B------:R-:W-:Y:S01]  /*1d50*/  USHF.L.U32 UR15, UR28, 0x7, URZ ;  /* 0x000000071c0f7899 */ /* 0x000fe2000800063f */
[----:B------:R-:W-:Y:S02]  /*1d60*/  CS2R R126, SRZ ;  /* 0x00000000007e7805 */ /* 0x000fe4000001ff00 */
[----:B------:R-:W-:Y:S01]  /*1d70*/  CS2R R128, SRZ ;  /* 0x0000000000807805 */ /* 0x000fe2000001ff00 */
[----:B------:R-:W-:Y:S01]  /*1d80*/  VOTEU.ALL UP0, P2 ;  /* 0x00000000003f7886 */ /* 0x000fe20001000000 */
[----:B-1----:R-:W-:Y:S01]  /*1d90*/  UMOV UR6, 0x1 ;  /* 0x0000000100067882 */ /* 0x002fe20000000000 */
[----:B------:R-:W-:Y:S01]  /*1da0*/  VOTEU.ALL UP1, P2 ;  /* 0x00000000003f7886 */ /* 0x000fe20001020000 */
[----:B------:R-:W-:-:S02]  /*1db0*/  CS2R R130, SRZ ;  /* 0x0000000000827805 */ /* 0x000fc4000001ff00 */
[----:B------:R-:W-:Y:S01]  /*1dc0*/  CS2R R132, SRZ ;  /* 0x0000000000847805 */ /* 0x000fe2000001ff00 */
[----:B------:R-:W-:-:S04]  /*1dd0*/  @!UP0 UIADD3 UR8, -UR6, 0x100000, URZ ;  /* 0x0010000006088890 */ /* 0x000fc8000fffe13f */
[----:B------:R-:W-:Y:S02]  /*1de0*/  @!UP0 USHF.L.U32 UR9, UR8, 0xb, URZ ;  /* 0x0000000b08098899 */ /* 0x000fe4000800063f */
[----:B------:R-:W-:Y:S01]  /*1df0*/  @!UP0 USHF.L.U32 UR8, UR8, 0x1, URZ ;  /* 0x0000000108088899 */ /* 0x000fe2000800063f */
[----:B------:R-:W-:Y:S01]  /*1e00*/  CS2R R134, SRZ ;  /* 0x0000000000867805 */ /* 0x000fe2000001ff00 */
[----:B------:R-:W-:-:S04]  /*1e10*/  @!UP0 UIADD3 UR6, -UR6, 0x100000, URZ ;  /* 0x0010000006068890 */ /* 0x000fc8000fffe13f */
[----:B------:R-:W-:Y:S02]  /*1e20*/  @!UP0 USHF.L.U32 UR7, UR6, 0xb, URZ ;  /* 0x0000000b06078899 */ /* 0x000fe4000800063f */
[----:B------:R-:W-:Y:S01]  /*1e30*/  @!UP0 USHF.L.U32 UR6, UR6, 0x1, URZ ;  /* 0x0000000106068899 */ /* 0x000fe2000800063f */
[----:B------:R-:W-:Y:S01]  /*1e40*/  CS2R R136, SRZ ;  /* 0x0000000000887805 */ /* 0x000fe2000001ff00 */
[----:B------:R-:W-:Y:S01]  /*1e50*/  VOTEU.ALL UP0, P2 ;  /* 0x00000000003f7886 */ /* 0x000fe20001000000 */
[----:B------:R-:W-:Y:S02]  /*1e60*/  CS2R R138, SRZ ;  /* 0x00000000008a7805 */ /* 0x000fe4000001ff00 */
[----:B------:R-:W-:Y:S02]  /*1e70*/  CS2R R140, SRZ ;  /* 0x00000000008c7805 */ /* 0x000fe4000001ff00 */
[----:B------:R-:W-:Y:S02]  /*1e80*/  CS2R R142, SRZ ;  /* 0x00000000008e7805 */ /* 0x000fe4000001ff00 */
[----:B------:R-:W-:-:S02]  /*1e90*/  CS2R R144, SRZ ;  /* 0x0000000000907805 */ /* 0x000fc4000001ff00 */
[----:B------:R-:W-:Y:S02]  /*1ea0*/  CS2R R146, SRZ ;  /* 0x0000000000927805 */ /* 0x000fe4000001ff00 */
[----:B------:R-:W-:Y:S02]  /*1eb0*/  CS2R R148, SRZ ;  /* 0x0000000000947805 */ /* 0x000fe4000001ff00 */
[----:B------:R-:W-:Y:S01]  /*1ec0*/  CS2R R150, SRZ ;  /* 0x0000000000967805 */ /* 0x000fe2000001ff00 */
[----:B------:R-:W1:Y:S02]  /*1ed0*/  FENCE.VIEW.ASYNC.S ;  /* 0x00000000000073c6 */ /* 0x000e640000000000 */
[----:B-1----:R1:W2:Y:S02]  /*1ee0*/  @!UP0 SYNCS.EXCH.64 URZ, [UR16+0x6000], UR8 ;  /* 0x00600008103f85b2 */ /* 0x0022a40008000100 */
[----:B--2---:R-:W-:Y:S06]  /*1ef0*/  BAR.SYNC.DEFER_BLOCKING 0x0 ;  /* 0x0000000000007b1d */ /* 0x004fec0000010000 */
[----:B------:R1:W2:Y:S01]  /*1f00*/  @!UP1 SYNCS.EXCH.64 URZ, [UR16+0x6008], UR6 ;  /* 0x00600806103f95b2 */ /* 0x0002a20008000100 */
[----:B------:R-:W-:Y:S05]  /*1f10*/  @!P1 BRA `(.L_x_48) ;  /* 0x0000001800689947 */ /* 0x000fea0003800000 */
[----:B------:R1:W-:Y:S01]  /*1f20*/  STL [R1], RZ ;  /* 0x000000ff01007387 */ /* 0x0003e20000100800 */
[----:B------:R-:W-:Y:S02]  /*1f30*/  CS2R R24, SRZ ;  /* 0x0000000000187805 */ /* 0x000fe4000001ff00 */
        /* <DEDUP_REMOVED lines=83> */
[----:B------:R-:W-:Y:S01]  /*2470*/  CS2R R150, SRZ ;  /* 0x0000000000967805 */ /* 0x000fe2000001ff00 */
[----:B------:R-:W-:Y:S01]  /*2480*/  UMOV UR5, URZ ;  /* 0x0000003f00057c82 */ /* 0x000fe20008000000 */
[----:B------:R-:W-:Y:S01]  /*2490*/  UMOV UR14, URZ ;  /* 0x0000003f000e7c82 */ /* 0x000fe20008000000 */
        /* <DEDUP_REMOVED lines=105> */
[----:B------:R1:W-:Y:S02]  /*2b30*/  STL [R1+0x1fc], RZ ;  /* 0x0001fcff01007387 */ /* 0x0003e40000100800 */
.L_x_50:
[----:B--2---:R-:W-:Y:S01]  /*2b40*/  BAR.SYNC.DEFER_BLOCKING 0x0 ;  /* 0x0000000000007b1d */ /* 0x004fe20000010000 */
[----:B------:R-:W-:Y:S01]  /*2b50*/  ULEA UR24, UR5, UR16, 0x3 ;  /* 0x0000001005187291 */ /* 0x000fe2000f8e183f */
[----:B---3--:R-:W-:Y:S01]  /*2b60*/  @!P2 IMAD.MOV.U32 R0, RZ, RZ, 0x3000 ;  /* 0x00003000ff00a424 */ /* 0x008fe200078e00ff */
[----:B------:R-:W-:Y:S01]  /*2b70*/  ELECT P0, URZ, PT ;  /* 0x00000000003f782f */ /* 0x000fe20003800000 */
[----:B------:R-:W-:-:S03]  /*2b80*/  ULEA UR12, UR5, UR16, 0xc ;  /* 0x00000010050c7291 */ /* 0x000fc6000f8e603f */
[----:B------:R-:W-:Y:S02]  /*2b90*/  ISETP.LT.U32.AND P0, PT, R2, 0x20, P0 ;  /* 0x000000200200780c */ /* 0x000fe40000701070 */
[----:B------:R-:W-:Y:S01]  /*2ba0*/  ELECT P1, URZ, PT ;  /* 0x00000000003f782f */ /* 0x000fe20003820000 */
[----:B------:R-:W-:-:S03]  /*2bb0*/  UIADD3 UR12, UR12, 0x4000, URZ ;  /* 0x000040000c0c7890 */ /* 0x000fc6000fffe03f */
[----:B------:R-:W-:Y:S01]  /*2bc0*/  ISETP.LT.U32.AND P1, PT, R2, 0x20, P1 ;  /* 0x000000200200780c */ /* 0x000fe20000f21070 */
[----:B-1----:R-:W-:Y:S01]  /*2bd0*/  ULEA UR8, UR5, UR16, 0xd ;  /* 0x0000001005087291 */ /* 0x002fe2000f8e683f */
[----:B------:R-:W-:-:S05]  /*2be0*/  UMOV UR10, UR14 ;  /* 0x0000000e000a7c82 */ /* 0x000fca0008000000 */
[----:B------:R-:W-:Y:S01]  /*2bf0*/  VOTEU.ANY UP0, P0 ;  /* 0x00000000003f7886 */ /* 0x000fe20000000100 */
[----:B------:R-:W-:Y:S01]  /*2c00*/  VOTEU.ANY UP2, P0 ;  /* 0x00000000003f7886 */ /* 0x000fe20000040100 */
[----:B------:R1:W-:Y:S03]  /*2c10*/  @!P2 SYNCS.ARRIVE.TRANS64 RZ, [UR24+0x6000], R0 ;  /* 0x00600000ffffa9a7 */ /* 0x0003e60008000018 */
[----:B------:R-:W-:Y:S01]  /*2c20*/  @UP0 UIADD3 UR13, UR24, 0x6000, URZ ;  /* 0x00006000180d0890 */ /* 0x000fe2000fffe03f */
[----:B------:R-:W-:Y:S01]  /*2c30*/  @UP0 UMOV UR6, UR18 ;  /* 0x0000001200060c82 */ /* 0x000fe20008000000 */
[----:B------:R-:W-:Y:S01]  /*2c40*/  @UP0 UMOV UR7, UR19 ;  /* 0x0000001300070c82 */ /* 0x000fe20008000000 */
[----:B------:R-:W-:Y:S01]  /*2c50*/  BAR.SYNC.DEFER_BLOCKING 0x0 ;  /* 0x0000000000007b1d */ /* 0x000fe20000010000 */
[----:B-1----:R-:W-:-:S05]  /*2c60*/  IMAD.U32 R0, RZ, RZ, UR4 ;  /* 0x00000004ff007e24 */ /* 0x002fca000f8e00ff */
[----:B------:R-:W-:Y:S01]  /*2c70*/  VOTEU.ANY UP1, P1 ;  /* 0x00000000003f7886 */ /* 0x000fe20000820100 */
[----:B------:R-:W-:Y:S01]  /*2c80*/  VOTEU.ANY UP3, P1 ;  /* 0x00000000003f7886 */ /* 0x000fe20000860100 */
[----:B------:R-:W-:-:S03]  /*2c90*/  SHF.L.U32 R0, R0, 0x1f, RZ ;  /* 0x0000001f00007819 */ /* 0x000fc600000006ff */
[----:B------:R-:W-:Y:S01]  /*2ca0*/  @UP1 UIADD3 UR9, UR24, 0x6000, URZ ;  /* 0x0000600018091890 */ /* 0x000fe2000fffe03f */
[----:B------:R-:W-:Y:S01]  /*2cb0*/  @UP1 UMOV UR22, UR20 ;  /* 0x0000001400161c82 */ /* 0x000fe20008000000 */
[----:B------:R-:W-:Y:S01]  /*2cc0*/  @UP1 UMOV UR23, UR21 ;  /* 0x0000001500171c82 */ /* 0x000fe20008000000 */
[----:B------:R1:W-:Y:S01]  /*2cd0*/  @UP2 UTMALDG.2D [UR12], [UR6] ;  /* 0x0000000c060025b4 */ /* 0x0003e20008008000 */
[----:B------:R2:W-:Y:S06]  /*2ce0*/  MEMBAR.ALL.CTA ;  /* 0x0000000000007992 */ /* 0x0005ec0000008000 */
[----:B--2---:R-:W2:Y:S02]  /*2cf0*/  FENCE.VIEW.ASYNC.S ;  /* 0x00000000000073c6 */ /* 0x004ea40000000000 */
[----:B--2---:R-:W-:Y:S06]  /*2d00*/  BAR.SYNC.DEFER_BLOCKING 0x0 ;  /* 0x0000000000007b1d */ /* 0x004fec0000010000 */
[----:B------:R1:W-:Y:S02]  /*2d10*/  @UP3 UTMALDG.2D [UR8], [UR22] ;  /* 0x00000008160035b4 */ /* 0x0003e40008008000 */
[----:B------:R-:W-:Y:S06]  /*2d20*/  BAR.SYNC.DEFER_BLOCKING 0x0 ;  /* 0x0000000000007b1d */ /* 0x000fec0000010000 */
[----:B------:R-:W2:Y:S02]  /*2d30*/  SYNCS.PHASECHK.TRANS64.TRYWAIT P0, [UR24+0x6000], R0 ;  /* 0x00600000ff0075a7 */ /* 0x000ea40008000158 */
[----:B-12---:R-:W-:Y:S05]  /*2d40*/  @!P0 BRA `(.L_x_49) ;  /* 0x0000002400a48947 */ /* 0x006fea0003800000 */
.L_x_51:
[----:B------:R-:W-:Y:S01]  /*2d50*/  STL.64 [R1+0x268], R150 ;  /* 0x0002689601007387 */ /* 0x000fe20000100a00 */
[----:B------:R-:W-:Y:S01]  /*2d60*/  USHF.R.U32.HI UR8, URZ, 0x4, UR8 ;  /* 0x000000043f087899 */ /* 0x000fe20008011608 */
[----:B------:R-:W1:Y:S02]  /*2d70*/  LDC R0, c[0x0][0x230] ;  /* 0x00008c00ff007b82 */ /* 0x000e640000000800 */
[----:B------:R-:W-:Y:S04]  /*2d80*/  STL.64 [R1+0x260], R148 ;  /* 0x0002609401007387 */ /* 0x000fe80000100a00 */
        /* <DEDUP_REMOVED lines=11> */
[----:B------:R2:W-:Y:S04]  /*2e40*/  STL.64 [R1+0x200], R124 ;  /* 0x0002007c01007387 */ /* 0x0005e80000100a00 */
[----:B--2---:R-:W2:Y:S04]  /*2e50*/  LDL.LU.64 R124, [R1] ;  /* 0x00000000017c7983 */ /* 0x004ea80000300a00 */
[----:B------:R-:W2:Y:S04]  /*2e60*/  LDL.LU.64 R126, [R1+0x8] ;  /* 0x00000800017e7983 */ /* 0x000ea80000300a00 */
        /* <DEDUP_REMOVED lines=61> */
[----:B------:R-:W2:Y:S01]  /*3240*/  LDL.LU.64 R250, [R1+0x1f8] ;  /* 0x0001f80001fa7983 */ /* 0x000ea20000300a00 */
[----:B------:R-:W-:-:S02]  /*3250*/  USHF.R.U32.HI UR6, URZ, 0x4, UR12 ;  /* 0x000000043f067899 */ /* 0x000fc4000801160c */
[----:B------:R-:W-:Y:S02]  /*3260*/  USGXT.U32 UR8, UR8, 0xe ;  /* 0x0000000e0808789a */ /* 0x000fe40008000000 */
[----:B------:R-:W-:Y:S01]  /*3270*/  USGXT.U32 UR6, UR6, 0xe ;  /* 0x0000000e0606789a */ /* 0x000fe20008000000 */
[----:B------:R-:W-:Y:S01]  /*3280*/  UMOV UR27, 0xc0000010 ;  /* 0xc0000010001b7882 */ /* 0x000fe20000000000 */
[----:B------:R-:W-:-:S03]  /*3290*/  UMOV UR25, 0xc0000010 ;  /* 0xc000001000197882 */ /* 0x000fc60000000000 */
[----:B------:R-:W-:Y:S02]  /*32a0*/  UMOV UR26, UR8 ;  /* 0x00000008001a7c82 */ /* 0x000fe40008000000 */
[----:B------:R-:W-:Y:S01]  /*32b0*/  UMOV UR24, UR6 ;  /* 0x0000000600187c82 */ /* 0x000fe20008000000 */
[----:B--2---:R-:W-:-:S06]  /*32c0*/  WARPGROUP.ARRIVE ;  /* 0x00000000000079c5 */ /* 0x004fcc0000000000 */
[----:B------:R-:W-:Y:S03]  /*32d0*/  QGMMA.64x256x32.F32.E4M3.E4M3 R124, gdesc[UR24], R124, gsb0 ;  /* 0x03e00000187c79f3 */ /* 0x000fe6000800087c */
[----:B------:R-:W-:Y:S02]  /*32e0*/  WARPGROUP.DEPBAR.LE gsb0, 0x0 ;  /* 0x00008000000079c5 */ /* 0x000fe40000010000 */
[----:B------:R-:W-:Y:S04]  /*32f0*/  STL.64 [R1], R124 ;  /* 0x0000007c01007387 */ /* 0x000fe80000100a00 */
        /* <DEDUP_REMOVED lines=63> */
[----:B--2---:R-:W2:Y:S04]  /*36f0*/  LDL.LU.64 R150, [R1+0x268] ;  /* 0x0002680001967983 */ /* 0x004ea80000300a00 */
        /* <DEDUP_REMOVED lines=13> */
[----:B------:R-:W-:Y:S01]  /*37d0*/  UMOV UR24, 0xffffff80 ;  /* 0xffffff8000187882 */ /* 0x000fe20000000000 */
[----:B------:R-:W-:Y:S01]  /*37e0*/  UMOV UR25, 0x3fffffef ;  /* 0x3fffffef00197882 */ /* 0x000fe20000000000 */
[----:B------:R-:W-:Y:S01]  /*37f0*/  UMOV UR7, URZ ;  /* 0x0000003f00077c82 */ /* 0x000fe20008000000 */
[----:B------:R-:W-:-:S02]  /*3800*/  UIADD3 UR14, UR14, 0x20, URZ ;  /* 0x000000200e0e7890 */ /* 0x000fc4000fffe03f */
[----:B------:R-:W-:Y:S02]  /*3810*/  UIADD3.64 UR24, UR6, -UR24, URZ ;  /* 0x8000001806187297 */ /* 0x000fe4000fffe03f */
[----:B------:R-:W-:Y:S02]  /*3820*/  UIADD3 UR5, UR5, 0x1, URZ ;  /* 0x0000000105057890 */ /* 0x000fe4000fffe03f */
[----:B-1----:R-:W-:Y:S02]  /*3830*/  ISETP.LE.AND P0, PT, R0, UR14, PT ;  /* 0x0000000e00007c0c */ /* 0x002fe4000bf03270 */
[----:B------:R-:W-:-:S04]  /*3840*/  UISETP.NE.U32.AND UP0, UPT, UR5, 0x2, UPT ;  /* 0x000000020500788c */ /* 0x000fc8000bf05070 */
[----:B------:R-:W-:Y:S02]  /*3850*/  USEL UR6, URZ, 0x1, UP0 ;  /* 0x000000013f067887 */ /* 0x000fe40008000000 */
[----:B------:R-:W-:Y:S02]  /*3860*/  USEL UR5, UR5, URZ, UP0 ;  /* 0x0000003f05057287 */ /* 0x000fe40008000000 */
[----:B------:R-:W-:Y:S01]  /*3870*/  ULOP3.LUT UR4, UR4, UR6, URZ, 0x3c, !UPT ;  /* 0x0000000604047292 */ /* 0x000fe2000f8e3c3f */
[----:B--2---:R-:W-:-:S06]  /*3880*/  WARPGROUP.ARRIVE ;  /* 0x00000000000079c5 */ /* 0x004fcc0000000000 */
[----:B------:R-:W-:Y:S03]  /*3890*/  QGMMA.64x256x32.F32.E4M3.E4M3 R24, gdesc[UR24], R24, gsb0 ;  /* 0x03e00000181879f3 */ /* 0x000fe60008000818 */
[----:B------:R-:W-:Y:S02]  /*38a0*/  WARPGROUP.DEPBAR.LE gsb0, 0x0 ;  /* 0x00008000000079c5 */ /* 0x000fe40000010000 */
[----:B---3--:R-:W-:Y:S05]  /*38b0*/  @!P0 BRA `(.L_x_50) ;  /* 0xfffffff000a08947 */ /* 0x008fea000383ffff */
.L_x_48:
[----:B------:R5:W-:Y:S04]  /*38c0*/  STL [R1+0x20c], R148 ;  /* 0x00020c9401007387 */ /* 0x000be80000100800 */
[----:B---3--:R-:W3:Y:S01]  /*38d0*/  LDL.LU R5, [R1+0x4] ;  /* 0x0000040001057983 */ /* 0x008ee20000300800 */
[----:B--2---:R-:W-:Y:S06]  /*38e0*/  BAR.SYNC.DEFER_BLOCKING 0x0 ;  /* 0x0000000000007b1d */ /* 0x004fec0000010000 */
[----:B-----5:R-:W3:Y:S04]  /*38f0*/  LDL.LU R148, [R1] ;  /* 0x0000000001947983 */ /* 0x020ee80000300800 */
[----:B------:R2:W-:Y:S04]  /*3900*/  STL [R1+0x208], R149 ;  /* 0x0002089501007387 */ /* 0x0005e80000100800 */
[----:B--2---:R-:W2:Y:S01]  /*3910*/  LDL.LU R149, [R1+0x8] ;  /* 0x0000080001957983 */ /* 0x004ea20000300800 */
[----:B------:R-:W5:Y:S03]  /*3920*/  @!P2 SYNCS.CCTL.IV [UR16+0x6000] ;  /* 0x00600000ff00a9b1 */ /* 0x000f660008000010 */
[----:B------:R-:W2:Y:S04]  /*3930*/  LDL.LU R3, [R1+0xc] ;  /* 0x00000c0001037983 */ /* 0x000ea80000300800 */
[----:B------:R4:W-:Y:S01]  /*3940*/  STL [R1+0x204], R150 ;  /* 0x0002049601007387 */ /* 0x0009e20000100800 */
[----:B-----5:R-:W-:Y:S06]  /*3950*/  BAR.SYNC.DEFER_BLOCKING 0x0 ;  /* 0x0000000000007b1d */ /* 0x020fec0000010000 */
[----:B----4-:R-:W4:Y:S04]  /*3960*/  LDL.LU R150, [R1+0x10] ;  /* 0x0000100001967983 */ /* 0x010f280000300800 */
[----:B------:R-:W4:Y:S04]  /*3970*/  LDL.LU R0, [R1+0x14] ;  /* 0x0000140001007983 */ /* 0x000f280000300800 */
[----:B------:R5:W-:Y:S01]  /*3980*/  STL [R1+0x200], R151 ;  /* 0x0002009701007387 */ /* 0x000be20000100800 */
[----:B------:R-:W-:-:S02]  /*3990*/  F2FP.SATFINITE.E4M3.F32.PACK_AB_MERGE_C R24, R25, R24, RZ ;  /* 0x000000181918723e */ /* 0x000fc400048070ff */
[----:B------:R-:W-:Y:S01]  /*39a0*/  F2FP.SATFINITE.E4M3.F32.PACK_AB_MERGE_C R26, R27, R26, RZ ;  /* 0x0000001a1b1a723e */ /* 0x000fe200048070ff */
[----:B------:R-:W1:Y:S01]  /*39b0*/  @!P2 SYNCS.CCTL.IV [UR16+0x6008] ;  /* 0x00600800ff00a9b1 */ /* 0x000e620008000010 */
[----:B-----5:R-:W5:Y:S04]  /*39c0*/  LDL.LU R151, [R1+0x18] ;  /* 0x0000180001977983 */ /* 0x020f680000300800 */
[----:B------:R-:W5:Y:S04]  /*39d0*/  LDL.LU R4, [R1+0x1c] ;  /* 0x00001c0001047983 */ /* 0x000f680000300800 */
        /* <DEDUP_REMOVED lines=117> */
[----:B------:R-:W5:Y:S01]  /*4130*/  LDL.LU R193, [R1+0x1f4] ;  /* 0x0001f40001c17983 */ /* 0x000f620000300800 */
[----:B---3--:R-:W-:-:S03]  /*4140*/  F2FP.SATFINITE.E4M3.F32.PACK_AB_MERGE_C R5, R5, R148, RZ ;  /* 0x000000940505723e */ /* 0x008fc600048070ff */
[----:B------:R-:W3:Y:S01]  /*4150*/  LDL.LU R195, [R1+0x1f8] ;  /* 0x0001f80001c37983 */ /* 0x000ee20000300800 */
[----:B--2---:R-:W-:-:S03]  /*4160*/  F2FP.SATFINITE.E4M3.F32.PACK_AB_MERGE_C R3, R3, R149, RZ ;  /* 0x000000950303723e */ /* 0x004fc600048070ff */
[----:B------:R-:W3:Y:S01]  /*4170*/  LDL.LU R194, [R1+0x1fc] ;  /* 0x0001fc0001c27983 */ /* 0x000ee20000300800 */
[----:B----4-:R-:W-:-:S03]  /*4180*/  F2FP.SATFINITE.E4M3.F32.PACK_AB_MERGE_C R0, R0, R150, RZ ;  /* 0x000000960000723e */ /* 0x010fc600048070ff */
[----:B------:R-:W2:Y:S01]  /*4190*/  LDL.LU R148, [R1+0x20c] ;  /* 0x00020c0001947983 */ /* 0x000ea20000300800 */
[----:B-----5:R-:W-:-:S03]  /*41a0*/  F2FP.SATFINITE.E4M3.F32.PACK_AB_MERGE_C R4, R4, R151, RZ ;  /* 0x000000970404723e */ /* 0x020fc600048070ff */
[----:B------:R-:W2:Y:S04]  /*41b0*/  LDL.LU R149, [R1+0x208] ;  /* 0x0002080001957983 */ /* 0x000ea80000300800 */
[----:B------:R-:W4:Y:S04]  /*41c0*/  LDL.LU R150, [R1+0x204] ;  /* 0x0002040001967983 */ /* 0x000f280000300800 */
[----:B------:R-:W4:Y:S01]  /*41d0*/  LDL.LU R151, [R1+0x200] ;  /* 0x0002000001977983 */ /* 0x000f220000300800 */
[----:B------:R-:W-:Y:S02]  /*41e0*/  F2FP.SATFINITE.E4M3.F32.PACK_AB_MERGE_C R6, R6, R7, RZ ;  /* 0x000000070606723e */ /* 0x000fe400048070ff */
[----:B------:R-:W-:-:S02]  /*41f0*/  ELECT P0, URZ, PT ;  /* 0x00000000003f782f */ /* 0x000fc40003800000 */
[----:B------:R-:W-:Y:S01]  /*4200*/  F2FP.SATFINITE.E4M3.F32.PACK_AB_MERGE_C R28, R29, R28, RZ ;  /* 0x0000001c1d1c723e */ /* 0x000fe200048070ff */
[----:B------:R-:W5:Y:S01]  /*4210*/  S2R R7, SR_TID.X ;  /* 0x0000000000077919 */ /* 0x000f620000002100 */
[----:B------:R-:W-:Y:S01]  /*4220*/  F2FP.SATFINITE.E4M3.F32.PACK_AB_MERGE_C R30, R31, R30, RZ ;  /* 0x0000001e1f1e723e */ /* 0x000fe200048070ff */
[----:B------:R-:W-:Y:S01]  /*4230*/  UMOV UR10, UR15 ;  /* 0x0000000f000a7c82 */ /* 0x000fe20008000000 */
[----:B------:R-:W-:Y:S02]  /*4240*/  F2FP.SATFINITE.E4M3.F32.PACK_AB_MERGE_C R88, R89, R88, RZ ;  /* 0x000000585958723e */ /* 0x000fe400048070ff */
[----:B------:R-:W-:Y:S02]  /*4250*/  F2FP.SATFINITE.E4M3.F32.PACK_AB_MERGE_C R90, R91, R90, RZ ;  /* 0x0000005a5b5a723e */ /* 0x000fe400048070ff */
[----:B------:R-:W-:Y:S02]  /*4260*/  F2FP.SATFINITE.E4M3.F32.PACK_AB_MERGE_C R92, R93, R92, RZ ;  /* 0x0000005c5d5c723e */ /* 0x000fe400048070ff */
[----:B------:R-:W-:-:S02]  /*4270*/  F2FP.SATFINITE.E4M3.F32.PACK_AB_MERGE_C R94, R95, R94, RZ ;  /* 0x0000005e5f5e723e */ /* 0x000fc400048070ff */
[----:B------:R-:W-:Y:S02]  /*4280*/  F2FP.SATFINITE.E4M3.F32.PACK_AB_MERGE_C R8, R8, R2, RZ ;  /* 0x000000020808723e */ /* 0x000fe400048070ff */
[----:B------:R-:W-:Y:S02]  /*4290*/  F2FP.SATFINITE.E4M3.F32.PACK_AB_MERGE_C R9, R9, R252, RZ ;  /* 0x000000fc0909723e */ /* 0x000fe400048070ff */
        /* <DEDUP_REMOVED lines=8> */
[----:B------:R-:W-:Y:S01]  /*4320*/  F2FP.SATFINITE.E4M3.F32.PACK_AB_MERGE_C R102, R103, R102, RZ ;  /* 0x000000666766723e */ /* 0x000fe200048070ff */
[----:B-----5:R-:W-:Y:S01]  /*4330*/  IMAD.SHL.U32 R25, R7, 0x40, RZ ;  /* 0x0000004007197824 */ /* 0x020fe200078e00ff */
[----:B------:R-:W-:Y:S01]  /*4340*/  F2FP.SATFINITE.E4M3.F32.PACK_AB_MERGE_C R163, R163, R226, RZ ;  /* 0x000000e2a3a3723e */ /* 0x000fe200048070ff */
[----:B------:R-:W-:Y:S01]  /*4350*/  IMAD.SHL.U32 R27, R7, 0x2, RZ ;  /* 0x00000002071b7824 */ /* 0x000fe200078e00ff */
[----:B------:R-:W-:-:S02]  /*4360*/  F2FP.SATFINITE.E4M3.F32.PACK_AB_MERGE_C R11, R11, R250, RZ ;  /* 0x000000fa0b0b723e */ /* 0x000fc400048070ff */
[----:B------:R-:W-:Y:S02]  /*4370*/  LOP3.LUT R25, R25, 0x1800, RZ, 0xc0, !PT ;  /* 0x0000180019197812 */ /* 0x000fe400078ec0ff */
[----:B------:R-:W-:Y:S02]  /*4380*/  LOP3.LUT R27, R27, 0x6, RZ, 0xc0, !PT ;  /* 0x000000061b1b7812 */ /* 0x000fe400078ec0ff */
        /* <DEDUP_REMOVED lines=93> */
[----:B------:R-:W-:-:S04]  /*4960*/  LOP3.LUT R2, R7, 0x7f, RZ, 0xc0, !PT ;  /* 0x0000007f07027812 */ /* 0x000fc800078ec0ff */
[----:B------:R-:W-:Y:S02]  /*4970*/  ISETP.LT.U32.AND P0, PT, R2, 0x40, P0 ;  /* 0x000000400200780c */ /* 0x000fe40000701070 */
[----:B------:R-:W-:Y:S02]  /*4980*/  F2FP.SATFINITE.E4M3.F32.PACK_AB_MERGE_C R188, R188, R201, RZ ;  /* 0x000000c9bcbc723e */ /* 0x000fe400048070ff */
[----:B------:R-:W-:-:S09]  /*4990*/  F2FP.SATFINITE.E4M3.F32.PACK_AB_MERGE_C R189, R189, R200, RZ ;  /* 0x000000c8bdbd723e */ /* 0x000fd200048070ff */
[----:B------:R-:W-:Y:S01]  /*49a0*/  VOTEU.ANY UP0, P0 ;  /* 0x00000000003f7886 */ /* 0x000fe20000000100 */
[----:B------:R-:W-:Y:S01]  /*49b0*/  VOTEU.ANY UP1, P0 ;  /* 0x00000000003f7886 */ /* 0x000fe20000020100 */
[----:B------:R-:W-:-:S03]  /*49c0*/  F2FP.SATFINITE.E4M3.F32.PACK_AB_MERGE_C R190, R190, R199, RZ ;  /* 0x000000c7bebe723e */ /* 0x000fc600048070ff */
[----:B-1----:R-:W-:Y:S01]  /*49d0*/  @UP0 UMOV UR6, UR29 ;  /* 0x0000001d00060c82 */ /* 0x002fe20008000000 */
[----:B------:R-:W-:Y:S01]  /*49e0*/  @UP0 UMOV UR7, UR30 ;  /* 0x0000001e00070c82 */ /* 0x000fe20008000000 */
[----:B------:R-:W-:Y:S02]  /*49f0*/  F2FP.SATFINITE.E4M3.F32.PACK_AB_MERGE_C R191, R191, R198, RZ ;  /* 0x000000c6bfbf723e */ /* 0x000fe400048070ff */
[----:B------:R-:W-:Y:S02]  /*4a00*/  F2FP.SATFINITE.E4M3.F32.PACK_AB_MERGE_C R192, R192, R197, RZ ;  /* 0x000000c5c0c0723e */ /* 0x000fe400048070ff */
[----:B------:R-:W-:Y:S02]  /*4a10*/  F2FP.SATFINITE.E4M3.F32.PACK_AB_MERGE_C R193, R193, R196, RZ ;  /* 0x000000c4c1c1723e */ /* 0x000fe400048070ff */
[----:B------:R-:W-:Y:S02]  /*4a20*/  LOP3.LUT R196, R7, 0x1c, RZ, 0xc0, !PT ;  /* 0x0000001c07c47812 */ /* 0x000fe400078ec0ff */
[----:B------:R-:W-:-:S03]  /*4a30*/  SHF.R.U32.HI R7, RZ, 0x5, R7 ;  /* 0x00000005ff077819 */ /* 0x000fc60000011607 */
[----:B------:R-:W-:Y:S01]  /*4a40*/  IMAD R25, R196, 0x20, R25 ;  /* 0x00000020c4197824 */ /* 0x000fe200078e0219 */
[----:B---3--:R-:W-:Y:S01]  /*4a50*/  F2FP.SATFINITE.E4M3.F32.PACK_AB_MERGE_C R194, R194, R195, RZ ;  /* 0x000000c3c2c2723e */ /* 0x008fe200048070ff */
[----:B------:R-:W-:Y:S01]  /*4a60*/  IMAD R196, R196, 0x4, R27 ;  /* 0x00000004c4c47824 */ /* 0x000fe200078e021b */
[----:B------:R-:W-:-:S03]  /*4a70*/  R2UR UR5, R7 ;  /* 0x00000000070572ca */ /* 0x000fc600000e0000 */
[----:B------:R-:W-:Y:S01]  /*4a80*/  IMAD.IADD R25, R25, 0x1, R196 ;  /* 0x0000000119197824 */ /* 0x000fe200078e02c4 */
[----:B------:R-:W-:Y:S01]  /*4a90*/  BAR.SYNC.DEFER_BLOCKING 0x0 ;  /* 0x0000000000007b1d */ /* 0x000fe20000010000 */
[----:B--2---:R-:W-:-:S08]  /*4aa0*/  F2FP.SATFINITE.E4M3.F32.PACK_AB_MERGE_C R148, R149, R148, RZ ;  /* 0x000000949594723e */ /* 0x004fd000048070ff */
[----:B------:R-:W-:Y:S01]  /*4ab0*/  ULOP3.LUT UR5, UR5, 0x1, URZ, 0xc0, !UPT ;  /* 0x0000000105057892 */ /* 0x000fe2000f8ec03f */
[----:B----4-:R-:W-:-:S03]  /*4ac0*/  F2FP.SATFINITE.E4M3.F32.PACK_AB_MERGE_C R150, R151, R150, RZ ;  /* 0x000000969796723e */ /* 0x010fc600048070ff */
[----:B------:R-:W-:Y:S02]  /*4ad0*/  ULEA UR9, UR5, UR11, 0x7 ;  /* 0x0000000b05097291 */ /* 0x000fe4000f8e383f */
[----:B------:R-:W-:Y:S02]  /*4ae0*/  ULEA UR8, UR5, UR16, 0xe ;  /* 0x0000001005087291 */ /* 0x000fe4000f8e703f */
[----:B------:R1:W-:Y:S04]  /*4af0*/  STS.U16 [R25+UR16+0x400], R3 ;  /* 0x0004000319007988 */ /* 0x0003e80008000410 */
[----:B------:R2:W-:Y:S04]  /*4b00*/  STS.U16 [R25+UR16], R5 ;  /* 0x0000000519007988 */ /* 0x0005e80008000410 */
[----:B------:R-:W-:Y:S01]  /*4b10*/  STS.U16 [R25+UR16+0x8], R0 ;  /* 0x0000080019007988 */ /* 0x000fe20008000410 */
[----:B-1----:R-:W-:-:S03]  /*4b20*/  LOP3.LUT R3, R25, 0x10, RZ, 0x3c, !PT ;  /* 0x0000001019037812 */ /* 0x002fc600078e3cff */
[----:B------:R-:W-:Y:S01]  /*4b30*/  STS.U16 [R25+UR16+0x408], R4 ;  /* 0x0004080419007988 */ /* 0x000fe20008000410 */
[----:B--2---:R-:W-:-:S03]  /*4b40*/  LOP3.LUT R5, R25, 0x20, RZ, 0x3c, !PT ;  /* 0x0000002019057812 */ /* 0x004fc600078e3cff */
[----:B------:R-:W-:Y:S04]  /*4b50*/  STS.U16 [R25+UR16+0x4000], R163 ;  /* 0x004000a319007988 */ /* 0x000fe80008000410 */
        /* <DEDUP_REMOVED lines=11> */
[----:B------:R-:W-:Y:S04]  /*4c10*/  STS.U16 [R3+UR16], R6 ;  /* 0x0000000603007988 */ /* 0x000fe80008000410 */
        /* <DEDUP_REMOVED lines=14> */
[----:B------:R1:W-:Y:S04]  /*4d00*/  STS.U16 [R3+UR16+0x6408], R102 ;  /* 0x0064086603007988 */ /* 0x0003e80008000410 */
[----:B------:R-:W-:Y:S04]  /*4d10*/  STS.U16 [R5+UR16], R11 ;  /* 0x0000000b05007988 */ /* 0x000fe80008000410 */
[----:B------:R-:W-:Y:S01]  /*4d20*/  STS.U16 [R5+UR16+0x400], R12 ;  /* 0x0004000c05007988 */ /* 0x000fe20008000410 */
[----:B-1----:R-:W-:-:S03]  /*4d30*/  LOP3.LUT R3, R25, 0x30, RZ, 0x3c, !PT ;  /* 0x0000003019037812 */ /* 0x002fc600078e3cff */
        /* <DEDUP_REMOVED lines=50> */
[----:B-1----:R-:W-:-:S02]  /*5060*/  LOP3.LUT R5, R25, 0x60, RZ, 0x3c, !PT ;  /* 0x0000006019057812 */ /* 0x002fc400078e3cff */
[----:B------:R-:W-:Y:S01]  /*5070*/  LOP3.LUT R25, R25, 0x70, RZ, 0x3c, !PT ;  /* 0x0000007019197812 */ /* 0x000fe200078e3cff */
        /* <DEDUP_REMOVED lines=45> */
[----:B------:R-:W-:Y:S01]  /*5350*/  STS.U16 [R25+UR16+0x6408], R150 ;  /* 0x0064089619007988 */ /* 0x000fe20008000410 */
[----:B------:R1:W-:Y:S06]  /*5360*/  MEMBAR.ALL.CTA ;  /* 0x0000000000007992 */ /* 0x0003ec0000008000 */
[----:B-1----:R-:W1:Y:S02]  /*5370*/  FENCE.VIEW.ASYNC.S ;  /* 0x00000000000073c6 */ /* 0x002e640000000000 */
[----:B-1----:R-:W-:Y:S06]  /*5380*/  BAR.SYNC.DEFER_BLOCKING 0x0 ;  /* 0x0000000000007b1d */ /* 0x002fec0000010000 */
[----:B------:R1:W-:Y:S01]  /*5390*/  @UP1 UTMASTG.2D [UR8], [UR6] ;  /* 0x00000008060013b5 */ /* 0x0003e20008008000 */
[----:B------:R0:W-:Y:S01]  /*53a0*/  UTMACMDFLUSH ;  /* 0x00000000000079b7 */ /* 0x0001e20000000000 */
[----:B------:R-:W-:-:S04]  /*53b0*/  DEPBAR.LE SB0, 0x0 ;  /* 0x000080000000791a */ /* 0x000fc80000000000 */
[----:B------:R-:W-:Y:S06]  /*53c0*/  BAR.SYNC.DEFER_BLOCKING 0x0 ;  /* 0x0000000000007b1d */ /* 0x000fec0000010000 */
[----:B-1----:R-:W-:Y:S05]  /*53d0*/  EXIT ;  /* 0x000000000000794d */ /* 0x002fea0003800000 */
.L_x_49:
[----:B------:R-:W1:Y:S02]  /*53e0*/  SYNCS.PHASECHK.TRANS64.TRYWAIT P0, [UR24+0x6000], R0 ;  /* 0x00600000ff0075a7 */ /* 0x000e640008000158 */
[----:B-1----:R-:W-:Y:S05]  /*53f0*/  @!P0 BRA `(.L_x_49) ;  /* 0xfffffffc00f88947 */ /* 0x002fea000383ffff */
[----:B------:R-:W-:Y:S05]  /*5400*/  BRA `(.L_x_51) ;  /* 0xffffffd800507947 */ /* 0x000fea000383ffff */
.L_x_52:
[----:B------:R-:W-:-:S00]  /*5410*/  BRA `(.L_x_52) ;  /* 0xfffffffc00fc7947 */ /* 0x000fc0000383ffff */
[----:B------:R-:W-:-:S00]  /*5420*/  NOP ;  /* 0x0000000000007918 */ /* 0x000fc00000000000 */
        /* <DEDUP_REMOVED lines=13> */
.L_x_53:


//--------------------- .nv.shared.gluon_wgmma    --------------------------
	.section	.nv.shared.gluon_wgmma,"aw",@nobits
	.sectionflags	@""
	.align	16
	.zero		1024


//--------------------- .nv.shared.reserved.0     --------------------------
	.section	.nv.shared.reserved.0,"aw",@nobits
	.weak		__nv_reservedSMEM_offset_0_alias
	.size		__nv_reservedSMEM_offset_0_alias, 0, 0
	.other		__nv_reservedSMEM_offset_0_alias,@"STO_CUDA_RESERVED_SHARED STV_DEFAULT"
__nv_reservedSMEM_offset_0_alias:
	.zero		0


//--------------------- .nv.constant0.gluon_wgmma --------------------------
	.section	.nv.constant0.gluon_wgmma,"a",@progbits
	.sectionflags	@""
	.align	4
.nv.constant0.gluon_wgmma:
	.zero		608


//--------------------- SYMBOLS --------------------------

	.type		.nv.reservedSmem.offset0,@object
	.size		.nv.reservedSmem.offset0,0x4
